//
// Generated by NVIDIA NVVM Compiler
//
// Compiler Build ID: CL-36424714
// Cuda compilation tools, release 13.0, V13.0.88
// Based on NVVM 20.0.0
//

.version 9.0
.target sm_100
.address_size 64

	// .globl	steel_conv2d_direct_kernel

.visible .entry steel_conv2d_direct_kernel(
	.param .u64 .ptr .align 1 steel_conv2d_direct_kernel_param_0,
	.param .u64 .ptr .align 1 steel_conv2d_direct_kernel_param_1,
	.param .u64 .ptr .align 1 steel_conv2d_direct_kernel_param_2,
	.param .u64 .ptr .align 1 steel_conv2d_direct_kernel_param_3,
	.param .u32 steel_conv2d_direct_kernel_param_4,
	.param .u32 steel_conv2d_direct_kernel_param_5,
	.param .u32 steel_conv2d_direct_kernel_param_6,
	.param .u32 steel_conv2d_direct_kernel_param_7,
	.param .u32 steel_conv2d_direct_kernel_param_8,
	.param .u32 steel_conv2d_direct_kernel_param_9,
	.param .u32 steel_conv2d_direct_kernel_param_10,
	.param .u32 steel_conv2d_direct_kernel_param_11,
	.param .u32 steel_conv2d_direct_kernel_param_12,
	.param .u32 steel_conv2d_direct_kernel_param_13,
	.param .u32 steel_conv2d_direct_kernel_param_14
)
{
	.reg .pred 	%p<102>;
	.reg .b32 	%r<150>;
	.reg .b32 	%f<107>;
	.reg .b64 	%rd<74>;

	ld.param.u64 	%rd5, [steel_conv2d_direct_kernel_param_1];
	ld.param.u64 	%rd6, [steel_conv2d_direct_kernel_param_2];
	ld.param.u64 	%rd4, [steel_conv2d_direct_kernel_param_3];
	ld.param.u32 	%r51, [steel_conv2d_direct_kernel_param_4];
	ld.param.u32 	%r41, [steel_conv2d_direct_kernel_param_5];
	ld.param.u32 	%r42, [steel_conv2d_direct_kernel_param_6];
	ld.param.u32 	%r43, [steel_conv2d_direct_kernel_param_7];
	ld.param.u32 	%r44, [steel_conv2d_direct_kernel_param_8];
	ld.param.u32 	%r45, [steel_conv2d_direct_kernel_param_9];
	ld.param.u32 	%r46, [steel_conv2d_direct_kernel_param_10];
	ld.param.u32 	%r47, [steel_conv2d_direct_kernel_param_11];
	ld.param.u32 	%r48, [steel_conv2d_direct_kernel_param_12];
	ld.param.u32 	%r49, [steel_conv2d_direct_kernel_param_13];
	ld.param.u32 	%r50, [steel_conv2d_direct_kernel_param_14];
	cvta.to.global.u64 	%rd1, %rd6;
	cvta.to.global.u64 	%rd2, %rd5;
	shl.b32 	%r52, %r49, 1;
	sub.s32 	%r53, %r43, %r45;
	add.s32 	%r54, %r53, %r52;
	div.u32 	%r55, %r54, %r47;
	add.s32 	%r1, %r55, 1;
	shl.b32 	%r57, %r50, 1;
	sub.s32 	%r58, %r44, %r46;
	add.s32 	%r59, %r58, %r57;
	div.u32 	%r60, %r59, %r48;
	add.s32 	%r2, %r60, 1;
	mov.u32 	%r61, %ctaid.z;
	div.u32 	%r3, %r61, %r42;
	mul.lo.s32 	%r62, %r3, %r42;
	sub.s32 	%r4, %r61, %r62;
	mov.u32 	%r63, %ctaid.y;
	mov.u32 	%r64, %ntid.y;
	mov.u32 	%r65, %tid.y;
	mad.lo.s32 	%r66, %r63, %r64, %r65;
	mov.u32 	%r67, %ctaid.x;
	mov.u32 	%r68, %ntid.x;
	mov.u32 	%r69, %tid.x;
	mad.lo.s32 	%r6, %r67, %r68, %r69;
	setp.ge.u32 	%p2, %r3, %r51;
	setp.ge.u32 	%p3, %r66, %r1;
	or.pred  	%p4, %p2, %p3;
	setp.ge.u32 	%p5, %r6, %r2;
	or.pred  	%p6, %p5, %p4;
	mov.f32 	%f84, 0f00000000;
	@%p6 bra 	$L__BB0_50;
	setp.eq.s32 	%p7, %r41, 0;
	@%p7 bra 	$L__BB0_47;
	setp.eq.s32 	%p8, %r45, 0;
	mul.lo.s32 	%r70, %r47, %r66;
	sub.s32 	%r7, %r70, %r49;
	mul.lo.s32 	%r8, %r48, %r6;
	sub.s32 	%r9, %r8, %r50;
	setp.eq.s32 	%p9, %r46, 0;
	or.pred  	%p10, %p8, %p9;
	@%p10 bra 	$L__BB0_47;
	and.b32  	%r10, %r46, 7;
	and.b32  	%r11, %r46, -8;
	neg.s32 	%r12, %r11;
	add.s32 	%r13, %r9, 3;
	mov.f32 	%f84, 0f00000000;
	mov.b32 	%r142, 0;
$L__BB0_4:
	mad.lo.s32 	%r74, %r3, %r41, %r142;
	mul.lo.s32 	%r15, %r74, %r43;
	mad.lo.s32 	%r75, %r4, %r41, %r142;
	mul.lo.s32 	%r16, %r75, %r45;
	mov.b32 	%r143, 0;
$L__BB0_5:
	setp.lt.u32 	%p11, %r46, 8;
	add.s32 	%r77, %r143, %r7;
	setp.gt.s32 	%p12, %r77, -1;
	setp.lt.s32 	%p13, %r77, %r43;
	and.pred  	%p1, %p12, %p13;
	add.s32 	%r78, %r15, %r77;
	mul.lo.s32 	%r18, %r78, %r44;
	add.s32 	%r79, %r16, %r143;
	mul.lo.s32 	%r19, %r79, %r46;
	mov.b32 	%r148, 0;
	@%p11 bra 	$L__BB0_24;
	mov.b32 	%r146, 0;
	mov.u32 	%r144, %r13;
	mov.u32 	%r145, %r12;
$L__BB0_7:
	.pragma "nounroll";
	add.s32 	%r23, %r146, %r9;
	add.s32 	%r81, %r144, -3;
	setp.gt.s32 	%p14, %r81, -1;
	setp.lt.s32 	%p15, %r81, %r44;
	and.pred  	%p16, %p14, %p15;
	and.pred  	%p17, %p1, %p16;
	not.pred 	%p18, %p17;
	@%p18 bra 	$L__BB0_9;
	add.s32 	%r82, %r23, %r18;
	mul.wide.u32 	%rd7, %r82, 4;
	add.s64 	%rd8, %rd2, %rd7;
	ld.global.nc.f32 	%f47, [%rd8];
	add.s32 	%r83, %r146, %r19;
	mul.wide.u32 	%rd9, %r83, 4;
	add.s64 	%rd10, %rd1, %rd9;
	ld.global.nc.f32 	%f48, [%rd10];
	fma.rn.f32 	%f84, %f47, %f48, %f84;
$L__BB0_9:
	add.s32 	%r84, %r144, -2;
	setp.gt.s32 	%p19, %r84, -1;
	setp.lt.s32 	%p20, %r84, %r44;
	and.pred  	%p21, %p19, %p20;
	and.pred  	%p22, %p1, %p21;
	not.pred 	%p23, %p22;
	@%p23 bra 	$L__BB0_11;
	add.s32 	%r85, %r146, %r19;
	add.s32 	%r86, %r23, %r18;
	add.s32 	%r87, %r86, 1;
	mul.wide.u32 	%rd11, %r87, 4;
	add.s64 	%rd12, %rd2, %rd11;
	ld.global.nc.f32 	%f49, [%rd12];
	add.s32 	%r88, %r85, 1;
	mul.wide.u32 	%rd13, %r88, 4;
	add.s64 	%rd14, %rd1, %rd13;
	ld.global.nc.f32 	%f50, [%rd14];
	fma.rn.f32 	%f84, %f49, %f50, %f84;
$L__BB0_11:
	add.s32 	%r89, %r144, -1;
	setp.gt.s32 	%p24, %r89, -1;
	setp.lt.s32 	%p25, %r89, %r44;
	and.pred  	%p26, %p24, %p25;
	and.pred  	%p27, %p1, %p26;
	not.pred 	%p28, %p27;
	@%p28 bra 	$L__BB0_13;
	add.s32 	%r90, %r146, %r19;
	add.s32 	%r91, %r23, %r18;
	add.s32 	%r92, %r91, 2;
	mul.wide.u32 	%rd15, %r92, 4;
	add.s64 	%rd16, %rd2, %rd15;
	ld.global.nc.f32 	%f51, [%rd16];
	add.s32 	%r93, %r90, 2;
	mul.wide.u32 	%rd17, %r93, 4;
	add.s64 	%rd18, %rd1, %rd17;
	ld.global.nc.f32 	%f52, [%rd18];
	fma.rn.f32 	%f84, %f51, %f52, %f84;
$L__BB0_13:
	setp.gt.s32 	%p29, %r144, -1;
	setp.lt.s32 	%p30, %r144, %r44;
	and.pred  	%p31, %p29, %p30;
	and.pred  	%p32, %p1, %p31;
	not.pred 	%p33, %p32;
	@%p33 bra 	$L__BB0_15;
	add.s32 	%r94, %r146, %r19;
	add.s32 	%r95, %r23, %r18;
	add.s32 	%r96, %r95, 3;
	mul.wide.u32 	%rd19, %r96, 4;
	add.s64 	%rd20, %rd2, %rd19;
	ld.global.nc.f32 	%f53, [%rd20];
	add.s32 	%r97, %r94, 3;
	mul.wide.u32 	%rd21, %r97, 4;
	add.s64 	%rd22, %rd1, %rd21;
	ld.global.nc.f32 	%f54, [%rd22];
	fma.rn.f32 	%f84, %f53, %f54, %f84;
$L__BB0_15:
	add.s32 	%r98, %r144, 1;
	setp.gt.s32 	%p34, %r98, -1;
	setp.lt.s32 	%p35, %r98, %r44;
	and.pred  	%p36, %p34, %p35;
	and.pred  	%p37, %p1, %p36;
	not.pred 	%p38, %p37;
	@%p38 bra 	$L__BB0_17;
	add.s32 	%r99, %r146, %r19;
	add.s32 	%r100, %r23, %r18;
	add.s32 	%r101, %r100, 4;
	mul.wide.u32 	%rd23, %r101, 4;
	add.s64 	%rd24, %rd2, %rd23;
	ld.global.nc.f32 	%f55, [%rd24];
	add.s32 	%r102, %r99, 4;
	mul.wide.u32 	%rd25, %r102, 4;
	add.s64 	%rd26, %rd1, %rd25;
	ld.global.nc.f32 	%f56, [%rd26];
	fma.rn.f32 	%f84, %f55, %f56, %f84;
$L__BB0_17:
	add.s32 	%r103, %r144, 2;
	setp.gt.s32 	%p39, %r103, -1;
	setp.lt.s32 	%p40, %r103, %r44;
	and.pred  	%p41, %p39, %p40;
	and.pred  	%p42, %p1, %p41;
	not.pred 	%p43, %p42;
	@%p43 bra 	$L__BB0_19;
	add.s32 	%r104, %r146, %r19;
	add.s32 	%r105, %r23, %r18;
	add.s32 	%r106, %r105, 5;
	mul.wide.u32 	%rd27, %r106, 4;
	add.s64 	%rd28, %rd2, %rd27;
	ld.global.nc.f32 	%f57, [%rd28];
	add.s32 	%r107, %r104, 5;
	mul.wide.u32 	%rd29, %r107, 4;
	add.s64 	%rd30, %rd1, %rd29;
	ld.global.nc.f32 	%f58, [%rd30];
	fma.rn.f32 	%f84, %f57, %f58, %f84;
$L__BB0_19:
	add.s32 	%r108, %r144, 3;
	setp.gt.s32 	%p44, %r108, -1;
	setp.lt.s32 	%p45, %r108, %r44;
	and.pred  	%p46, %p44, %p45;
	and.pred  	%p47, %p1, %p46;
	not.pred 	%p48, %p47;
	@%p48 bra 	$L__BB0_21;
	add.s32 	%r109, %r146, %r19;
	add.s32 	%r110, %r23, %r18;
	add.s32 	%r111, %r110, 6;
	mul.wide.u32 	%rd31, %r111, 4;
	add.s64 	%rd32, %rd2, %rd31;
	ld.global.nc.f32 	%f59, [%rd32];
	add.s32 	%r112, %r109, 6;
	mul.wide.u32 	%rd33, %r112, 4;
	add.s64 	%rd34, %rd1, %rd33;
	ld.global.nc.f32 	%f60, [%rd34];
	fma.rn.f32 	%f84, %f59, %f60, %f84;
$L__BB0_21:
	add.s32 	%r113, %r144, 4;
	setp.gt.s32 	%p49, %r113, -1;
	setp.lt.s32 	%p50, %r113, %r44;
	and.pred  	%p51, %p49, %p50;
	and.pred  	%p52, %p1, %p51;
	not.pred 	%p53, %p52;
	@%p53 bra 	$L__BB0_23;
	add.s32 	%r114, %r146, %r19;
	add.s32 	%r115, %r23, %r18;
	add.s32 	%r116, %r115, 7;
	mul.wide.u32 	%rd35, %r116, 4;
	add.s64 	%rd36, %rd2, %rd35;
	ld.global.nc.f32 	%f61, [%rd36];
	add.s32 	%r117, %r114, 7;
	mul.wide.u32 	%rd37, %r117, 4;
	add.s64 	%rd38, %rd1, %rd37;
	ld.global.nc.f32 	%f62, [%rd38];
	fma.rn.f32 	%f84, %f61, %f62, %f84;
$L__BB0_23:
	add.s32 	%r146, %r146, 8;
	add.s32 	%r145, %r145, 8;
	add.s32 	%r144, %r144, 8;
	setp.ne.s32 	%p54, %r145, 0;
	mov.u32 	%r148, %r11;
	@%p54 bra 	$L__BB0_7;
$L__BB0_24:
	setp.eq.s32 	%p55, %r10, 0;
	@%p55 bra 	$L__BB0_45;
	add.s32 	%r118, %r10, -1;
	setp.lt.u32 	%p56, %r118, 3;
	@%p56 bra 	$L__BB0_35;
	add.s32 	%r28, %r148, %r9;
	setp.gt.s32 	%p57, %r28, -1;
	setp.lt.s32 	%p58, %r28, %r44;
	and.pred  	%p59, %p57, %p58;
	and.pred  	%p61, %p1, %p59;
	not.pred 	%p62, %p61;
	@%p62 bra 	$L__BB0_28;
	add.s32 	%r119, %r28, %r18;
	mul.wide.u32 	%rd39, %r119, 4;
	add.s64 	%rd40, %rd2, %rd39;
	ld.global.nc.f32 	%f64, [%rd40];
	add.s32 	%r120, %r148, %r19;
	mul.wide.u32 	%rd41, %r120, 4;
	add.s64 	%rd42, %rd1, %rd41;
	ld.global.nc.f32 	%f65, [%rd42];
	fma.rn.f32 	%f84, %f64, %f65, %f84;
$L__BB0_28:
	add.s32 	%r29, %r28, 1;
	setp.gt.s32 	%p63, %r29, -1;
	setp.lt.s32 	%p64, %r29, %r44;
	and.pred  	%p65, %p63, %p64;
	and.pred  	%p66, %p1, %p65;
	not.pred 	%p67, %p66;
	@%p67 bra 	$L__BB0_30;
	add.s32 	%r121, %r148, %r19;
	add.s32 	%r122, %r29, %r18;
	mul.wide.u32 	%rd43, %r122, 4;
	add.s64 	%rd44, %rd2, %rd43;
	ld.global.nc.f32 	%f66, [%rd44];
	add.s32 	%r123, %r121, 1;
	mul.wide.u32 	%rd45, %r123, 4;
	add.s64 	%rd46, %rd1, %rd45;
	ld.global.nc.f32 	%f67, [%rd46];
	fma.rn.f32 	%f84, %f66, %f67, %f84;
$L__BB0_30:
	add.s32 	%r30, %r28, 2;
	setp.gt.s32 	%p68, %r30, -1;
	setp.lt.s32 	%p69, %r30, %r44;
	and.pred  	%p70, %p68, %p69;
	and.pred  	%p71, %p1, %p70;
	not.pred 	%p72, %p71;
	@%p72 bra 	$L__BB0_32;
	add.s32 	%r124, %r148, %r19;
	add.s32 	%r125, %r30, %r18;
	mul.wide.u32 	%rd47, %r125, 4;
	add.s64 	%rd48, %rd2, %rd47;
	ld.global.nc.f32 	%f68, [%rd48];
	add.s32 	%r126, %r124, 2;
	mul.wide.u32 	%rd49, %r126, 4;
	add.s64 	%rd50, %rd1, %rd49;
	ld.global.nc.f32 	%f69, [%rd50];
	fma.rn.f32 	%f84, %f68, %f69, %f84;
$L__BB0_32:
	add.s32 	%r31, %r28, 3;
	setp.gt.s32 	%p73, %r31, -1;
	setp.lt.s32 	%p74, %r31, %r44;
	and.pred  	%p75, %p73, %p74;
	and.pred  	%p76, %p1, %p75;
	not.pred 	%p77, %p76;
	@%p77 bra 	$L__BB0_34;
	add.s32 	%r127, %r148, %r19;
	add.s32 	%r128, %r31, %r18;
	mul.wide.u32 	%rd51, %r128, 4;
	add.s64 	%rd52, %rd2, %rd51;
	ld.global.nc.f32 	%f70, [%rd52];
	add.s32 	%r129, %r127, 3;
	mul.wide.u32 	%rd53, %r129, 4;
	add.s64 	%rd54, %rd1, %rd53;
	ld.global.nc.f32 	%f71, [%rd54];
	fma.rn.f32 	%f84, %f70, %f71, %f84;
$L__BB0_34:
	add.s32 	%r148, %r148, 4;
$L__BB0_35:
	and.b32  	%r130, %r46, 3;
	setp.eq.s32 	%p78, %r130, 0;
	@%p78 bra 	$L__BB0_45;
	setp.eq.s32 	%p79, %r130, 1;
	@%p79 bra 	$L__BB0_42;
	add.s32 	%r34, %r148, %r9;
	setp.gt.s32 	%p80, %r34, -1;
	setp.lt.s32 	%p81, %r34, %r44;
	and.pred  	%p82, %p80, %p81;
	and.pred  	%p84, %p1, %p82;
	not.pred 	%p85, %p84;
	@%p85 bra 	$L__BB0_39;
	add.s32 	%r131, %r34, %r18;
	mul.wide.u32 	%rd55, %r131, 4;
	add.s64 	%rd56, %rd2, %rd55;
	ld.global.nc.f32 	%f73, [%rd56];
	add.s32 	%r132, %r148, %r19;
	mul.wide.u32 	%rd57, %r132, 4;
	add.s64 	%rd58, %rd1, %rd57;
	ld.global.nc.f32 	%f74, [%rd58];
	fma.rn.f32 	%f84, %f73, %f74, %f84;
$L__BB0_39:
	add.s32 	%r35, %r34, 1;
	setp.gt.s32 	%p86, %r35, -1;
	setp.lt.s32 	%p87, %r35, %r44;
	and.pred  	%p88, %p86, %p87;
	and.pred  	%p89, %p1, %p88;
	not.pred 	%p90, %p89;
	@%p90 bra 	$L__BB0_41;
	add.s32 	%r133, %r148, %r19;
	add.s32 	%r134, %r35, %r18;
	mul.wide.u32 	%rd59, %r134, 4;
	add.s64 	%rd60, %rd2, %rd59;
	ld.global.nc.f32 	%f75, [%rd60];
	add.s32 	%r135, %r133, 1;
	mul.wide.u32 	%rd61, %r135, 4;
	add.s64 	%rd62, %rd1, %rd61;
	ld.global.nc.f32 	%f76, [%rd62];
	fma.rn.f32 	%f84, %f75, %f76, %f84;
$L__BB0_41:
	add.s32 	%r148, %r148, 2;
$L__BB0_42:
	and.b32  	%r136, %r46, 1;
	setp.eq.b32 	%p91, %r136, 1;
	not.pred 	%p92, %p91;
	@%p92 bra 	$L__BB0_45;
	add.s32 	%r38, %r148, %r9;
	setp.gt.s32 	%p93, %r38, -1;
	setp.lt.s32 	%p94, %r38, %r44;
	and.pred  	%p95, %p93, %p94;
	and.pred  	%p97, %p1, %p95;
	not.pred 	%p98, %p97;
	@%p98 bra 	$L__BB0_45;
	add.s32 	%r137, %r38, %r18;
	mul.wide.u32 	%rd63, %r137, 4;
	add.s64 	%rd64, %rd2, %rd63;
	ld.global.nc.f32 	%f77, [%rd64];
	add.s32 	%r138, %r148, %r19;
	mul.wide.u32 	%rd65, %r138, 4;
	add.s64 	%rd66, %rd1, %rd65;
	ld.global.nc.f32 	%f78, [%rd66];
	fma.rn.f32 	%f84, %f77, %f78, %f84;
$L__BB0_45:
	add.s32 	%r143, %r143, 1;
	setp.ne.s32 	%p99, %r143, %r45;
	@%p99 bra 	$L__BB0_5;
	add.s32 	%r142, %r142, 1;
	setp.ne.s32 	%p100, %r142, %r41;
	@%p100 bra 	$L__BB0_4;
$L__BB0_47:
	setp.eq.s64 	%p101, %rd4, 0;
	@%p101 bra 	$L__BB0_49;
	cvta.to.global.u64 	%rd67, %rd4;
	mul.wide.u32 	%rd68, %r4, 4;
	add.s64 	%rd69, %rd67, %rd68;
	ld.global.nc.f32 	%f79, [%rd69];
	add.f32 	%f84, %f84, %f79;
$L__BB0_49:
	ld.param.u64 	%rd73, [steel_conv2d_direct_kernel_param_0];
	mad.lo.s32 	%r139, %r3, %r42, %r4;
	mad.lo.s32 	%r140, %r139, %r1, %r66;
	mad.lo.s32 	%r141, %r140, %r2, %r6;
	cvta.to.global.u64 	%rd70, %rd73;
	mul.wide.u32 	%rd71, %r141, 4;
	add.s64 	%rd72, %rd70, %rd71;
	st.global.f32 	[%rd72], %f84;
$L__BB0_50:
	ret;

}
	// .globl	steel_conv2d_depthwise_kernel
.visible .entry steel_conv2d_depthwise_kernel(
	.param .u64 .ptr .align 1 steel_conv2d_depthwise_kernel_param_0,
	.param .u64 .ptr .align 1 steel_conv2d_depthwise_kernel_param_1,
	.param .u64 .ptr .align 1 steel_conv2d_depthwise_kernel_param_2,
	.param .u64 .ptr .align 1 steel_conv2d_depthwise_kernel_param_3,
	.param .u32 steel_conv2d_depthwise_kernel_param_4,
	.param .u32 steel_conv2d_depthwise_kernel_param_5,
	.param .u32 steel_conv2d_depthwise_kernel_param_6,
	.param .u32 steel_conv2d_depthwise_kernel_param_7,
	.param .u32 steel_conv2d_depthwise_kernel_param_8,
	.param .u32 steel_conv2d_depthwise_kernel_param_9,
	.param .u32 steel_conv2d_depthwise_kernel_param_10,
	.param .u32 steel_conv2d_depthwise_kernel_param_11,
	.param .u32 steel_conv2d_depthwise_kernel_param_12,
	.param .u32 steel_conv2d_depthwise_kernel_param_13
)
{
	.reg .pred 	%p<98>;
	.reg .b32 	%r<139>;
	.reg .b32 	%f<105>;
	.reg .b64 	%rd<74>;

	ld.param.u64 	%rd5, [steel_conv2d_depthwise_kernel_param_1];
	ld.param.u64 	%rd6, [steel_conv2d_depthwise_kernel_param_2];
	ld.param.u64 	%rd4, [steel_conv2d_depthwise_kernel_param_3];
	ld.param.u32 	%r52, [steel_conv2d_depthwise_kernel_param_4];
	ld.param.u32 	%r43, [steel_conv2d_depthwise_kernel_param_5];
	ld.param.u32 	%r44, [steel_conv2d_depthwise_kernel_param_6];
	ld.param.u32 	%r45, [steel_conv2d_depthwise_kernel_param_7];
	ld.param.u32 	%r46, [steel_conv2d_depthwise_kernel_param_8];
	ld.param.u32 	%r47, [steel_conv2d_depthwise_kernel_param_9];
	ld.param.u32 	%r48, [steel_conv2d_depthwise_kernel_param_10];
	ld.param.u32 	%r49, [steel_conv2d_depthwise_kernel_param_11];
	ld.param.u32 	%r50, [steel_conv2d_depthwise_kernel_param_12];
	ld.param.u32 	%r51, [steel_conv2d_depthwise_kernel_param_13];
	cvta.to.global.u64 	%rd1, %rd6;
	cvta.to.global.u64 	%rd2, %rd5;
	shl.b32 	%r53, %r50, 1;
	sub.s32 	%r54, %r44, %r46;
	add.s32 	%r55, %r54, %r53;
	div.u32 	%r56, %r55, %r48;
	add.s32 	%r1, %r56, 1;
	shl.b32 	%r58, %r51, 1;
	sub.s32 	%r59, %r45, %r47;
	add.s32 	%r60, %r59, %r58;
	div.u32 	%r61, %r60, %r49;
	add.s32 	%r2, %r61, 1;
	mov.u32 	%r62, %ctaid.z;
	div.u32 	%r3, %r62, %r43;
	mul.lo.s32 	%r63, %r3, %r43;
	sub.s32 	%r4, %r62, %r63;
	mov.u32 	%r64, %ctaid.y;
	mov.u32 	%r65, %ntid.y;
	mov.u32 	%r66, %tid.y;
	mad.lo.s32 	%r67, %r64, %r65, %r66;
	mov.u32 	%r68, %ctaid.x;
	mov.u32 	%r69, %ntid.x;
	mov.u32 	%r70, %tid.x;
	mad.lo.s32 	%r6, %r68, %r69, %r70;
	setp.ge.u32 	%p2, %r3, %r52;
	setp.ge.u32 	%p3, %r67, %r1;
	or.pred  	%p4, %p2, %p3;
	setp.ge.u32 	%p5, %r6, %r2;
	or.pred  	%p6, %p5, %p4;
	mov.f32 	%f82, 0f00000000;
	@%p6 bra 	$L__BB1_48;
	setp.eq.s32 	%p7, %r46, 0;
	@%p7 bra 	$L__BB1_45;
	setp.eq.s32 	%p8, %r47, 0;
	mul.lo.s32 	%r71, %r48, %r67;
	sub.s32 	%r7, %r71, %r50;
	mul.lo.s32 	%r8, %r49, %r6;
	sub.s32 	%r9, %r8, %r51;
	@%p8 bra 	$L__BB1_45;
	and.b32  	%r10, %r47, 7;
	and.b32  	%r11, %r47, 3;
	and.b32  	%r12, %r47, -8;
	and.b32  	%r13, %r47, 1;
	neg.s32 	%r14, %r12;
	add.s32 	%r15, %r9, 3;
	mul.lo.s32 	%r16, %r4, %r46;
	mad.lo.s32 	%r74, %r3, %r43, %r4;
	mul.lo.s32 	%r17, %r74, %r44;
	mov.f32 	%f82, 0f00000000;
	mov.b32 	%r131, 0;
$L__BB1_4:
	setp.lt.u32 	%p9, %r47, 8;
	add.s32 	%r76, %r131, %r7;
	setp.gt.s32 	%p10, %r76, -1;
	setp.lt.s32 	%p11, %r76, %r44;
	and.pred  	%p1, %p10, %p11;
	add.s32 	%r77, %r17, %r76;
	mul.lo.s32 	%r19, %r77, %r45;
	add.s32 	%r78, %r131, %r16;
	mul.lo.s32 	%r20, %r78, %r47;
	mov.b32 	%r137, 0;
	@%p9 bra 	$L__BB1_23;
	add.s32 	%r132, %r9, %r19;
	mov.b32 	%r135, 0;
	mov.u32 	%r133, %r15;
	mov.u32 	%r134, %r14;
$L__BB1_6:
	.pragma "nounroll";
	add.s32 	%r80, %r133, -3;
	setp.gt.s32 	%p12, %r80, -1;
	setp.lt.s32 	%p13, %r80, %r45;
	and.pred  	%p14, %p12, %p13;
	and.pred  	%p15, %p1, %p14;
	not.pred 	%p16, %p15;
	@%p16 bra 	$L__BB1_8;
	mul.wide.u32 	%rd7, %r132, 4;
	add.s64 	%rd8, %rd2, %rd7;
	ld.global.nc.f32 	%f46, [%rd8];
	add.s32 	%r81, %r135, %r20;
	mul.wide.u32 	%rd9, %r81, 4;
	add.s64 	%rd10, %rd1, %rd9;
	ld.global.nc.f32 	%f47, [%rd10];
	fma.rn.f32 	%f82, %f46, %f47, %f82;
$L__BB1_8:
	add.s32 	%r82, %r133, -2;
	setp.gt.s32 	%p17, %r82, -1;
	setp.lt.s32 	%p18, %r82, %r45;
	and.pred  	%p19, %p17, %p18;
	and.pred  	%p20, %p1, %p19;
	not.pred 	%p21, %p20;
	@%p21 bra 	$L__BB1_10;
	add.s32 	%r83, %r135, %r20;
	add.s32 	%r84, %r132, 1;
	mul.wide.u32 	%rd11, %r84, 4;
	add.s64 	%rd12, %rd2, %rd11;
	ld.global.nc.f32 	%f48, [%rd12];
	add.s32 	%r85, %r83, 1;
	mul.wide.u32 	%rd13, %r85, 4;
	add.s64 	%rd14, %rd1, %rd13;
	ld.global.nc.f32 	%f49, [%rd14];
	fma.rn.f32 	%f82, %f48, %f49, %f82;
$L__BB1_10:
	add.s32 	%r86, %r133, -1;
	setp.gt.s32 	%p22, %r86, -1;
	setp.lt.s32 	%p23, %r86, %r45;
	and.pred  	%p24, %p22, %p23;
	and.pred  	%p25, %p1, %p24;
	not.pred 	%p26, %p25;
	@%p26 bra 	$L__BB1_12;
	add.s32 	%r87, %r135, %r20;
	add.s32 	%r88, %r132, 2;
	mul.wide.u32 	%rd15, %r88, 4;
	add.s64 	%rd16, %rd2, %rd15;
	ld.global.nc.f32 	%f50, [%rd16];
	add.s32 	%r89, %r87, 2;
	mul.wide.u32 	%rd17, %r89, 4;
	add.s64 	%rd18, %rd1, %rd17;
	ld.global.nc.f32 	%f51, [%rd18];
	fma.rn.f32 	%f82, %f50, %f51, %f82;
$L__BB1_12:
	setp.gt.s32 	%p27, %r133, -1;
	setp.lt.s32 	%p28, %r133, %r45;
	and.pred  	%p29, %p27, %p28;
	and.pred  	%p30, %p1, %p29;
	not.pred 	%p31, %p30;
	@%p31 bra 	$L__BB1_14;
	add.s32 	%r90, %r135, %r20;
	add.s32 	%r91, %r132, 3;
	mul.wide.u32 	%rd19, %r91, 4;
	add.s64 	%rd20, %rd2, %rd19;
	ld.global.nc.f32 	%f52, [%rd20];
	add.s32 	%r92, %r90, 3;
	mul.wide.u32 	%rd21, %r92, 4;
	add.s64 	%rd22, %rd1, %rd21;
	ld.global.nc.f32 	%f53, [%rd22];
	fma.rn.f32 	%f82, %f52, %f53, %f82;
$L__BB1_14:
	add.s32 	%r93, %r133, 1;
	setp.gt.s32 	%p32, %r93, -1;
	setp.lt.s32 	%p33, %r93, %r45;
	and.pred  	%p34, %p32, %p33;
	and.pred  	%p35, %p1, %p34;
	not.pred 	%p36, %p35;
	@%p36 bra 	$L__BB1_16;
	add.s32 	%r94, %r135, %r20;
	add.s32 	%r95, %r132, 4;
	mul.wide.u32 	%rd23, %r95, 4;
	add.s64 	%rd24, %rd2, %rd23;
	ld.global.nc.f32 	%f54, [%rd24];
	add.s32 	%r96, %r94, 4;
	mul.wide.u32 	%rd25, %r96, 4;
	add.s64 	%rd26, %rd1, %rd25;
	ld.global.nc.f32 	%f55, [%rd26];
	fma.rn.f32 	%f82, %f54, %f55, %f82;
$L__BB1_16:
	add.s32 	%r97, %r133, 2;
	setp.gt.s32 	%p37, %r97, -1;
	setp.lt.s32 	%p38, %r97, %r45;
	and.pred  	%p39, %p37, %p38;
	and.pred  	%p40, %p1, %p39;
	not.pred 	%p41, %p40;
	@%p41 bra 	$L__BB1_18;
	add.s32 	%r98, %r135, %r20;
	add.s32 	%r99, %r132, 5;
	mul.wide.u32 	%rd27, %r99, 4;
	add.s64 	%rd28, %rd2, %rd27;
	ld.global.nc.f32 	%f56, [%rd28];
	add.s32 	%r100, %r98, 5;
	mul.wide.u32 	%rd29, %r100, 4;
	add.s64 	%rd30, %rd1, %rd29;
	ld.global.nc.f32 	%f57, [%rd30];
	fma.rn.f32 	%f82, %f56, %f57, %f82;
$L__BB1_18:
	add.s32 	%r101, %r133, 3;
	setp.gt.s32 	%p42, %r101, -1;
	setp.lt.s32 	%p43, %r101, %r45;
	and.pred  	%p44, %p42, %p43;
	and.pred  	%p45, %p1, %p44;
	not.pred 	%p46, %p45;
	@%p46 bra 	$L__BB1_20;
	add.s32 	%r102, %r135, %r20;
	add.s32 	%r103, %r132, 6;
	mul.wide.u32 	%rd31, %r103, 4;
	add.s64 	%rd32, %rd2, %rd31;
	ld.global.nc.f32 	%f58, [%rd32];
	add.s32 	%r104, %r102, 6;
	mul.wide.u32 	%rd33, %r104, 4;
	add.s64 	%rd34, %rd1, %rd33;
	ld.global.nc.f32 	%f59, [%rd34];
	fma.rn.f32 	%f82, %f58, %f59, %f82;
$L__BB1_20:
	add.s32 	%r105, %r133, 4;
	setp.gt.s32 	%p47, %r105, -1;
	setp.lt.s32 	%p48, %r105, %r45;
	and.pred  	%p49, %p47, %p48;
	and.pred  	%p50, %p1, %p49;
	not.pred 	%p51, %p50;
	@%p51 bra 	$L__BB1_22;
	add.s32 	%r106, %r135, %r20;
	add.s32 	%r107, %r132, 7;
	mul.wide.u32 	%rd35, %r107, 4;
	add.s64 	%rd36, %rd2, %rd35;
	ld.global.nc.f32 	%f60, [%rd36];
	add.s32 	%r108, %r106, 7;
	mul.wide.u32 	%rd37, %r108, 4;
	add.s64 	%rd38, %rd1, %rd37;
	ld.global.nc.f32 	%f61, [%rd38];
	fma.rn.f32 	%f82, %f60, %f61, %f82;
$L__BB1_22:
	add.s32 	%r135, %r135, 8;
	add.s32 	%r134, %r134, 8;
	add.s32 	%r133, %r133, 8;
	add.s32 	%r132, %r132, 8;
	setp.ne.s32 	%p52, %r134, 0;
	mov.u32 	%r137, %r12;
	@%p52 bra 	$L__BB1_6;
$L__BB1_23:
	setp.eq.s32 	%p53, %r10, 0;
	@%p53 bra 	$L__BB1_44;
	add.s32 	%r109, %r10, -1;
	setp.lt.u32 	%p54, %r109, 3;
	@%p54 bra 	$L__BB1_34;
	add.s32 	%r31, %r137, %r9;
	setp.gt.s32 	%p55, %r31, -1;
	setp.lt.s32 	%p56, %r31, %r45;
	and.pred  	%p57, %p55, %p56;
	and.pred  	%p59, %p1, %p57;
	not.pred 	%p60, %p59;
	@%p60 bra 	$L__BB1_27;
	add.s32 	%r110, %r31, %r19;
	mul.wide.u32 	%rd39, %r110, 4;
	add.s64 	%rd40, %rd2, %rd39;
	ld.global.nc.f32 	%f63, [%rd40];
	add.s32 	%r111, %r137, %r20;
	mul.wide.u32 	%rd41, %r111, 4;
	add.s64 	%rd42, %rd1, %rd41;
	ld.global.nc.f32 	%f64, [%rd42];
	fma.rn.f32 	%f82, %f63, %f64, %f82;
$L__BB1_27:
	add.s32 	%r32, %r31, 1;
	setp.gt.s32 	%p61, %r32, -1;
	setp.lt.s32 	%p62, %r32, %r45;
	and.pred  	%p63, %p61, %p62;
	and.pred  	%p64, %p1, %p63;
	not.pred 	%p65, %p64;
	@%p65 bra 	$L__BB1_29;
	add.s32 	%r112, %r137, %r20;
	add.s32 	%r113, %r32, %r19;
	mul.wide.u32 	%rd43, %r113, 4;
	add.s64 	%rd44, %rd2, %rd43;
	ld.global.nc.f32 	%f65, [%rd44];
	add.s32 	%r114, %r112, 1;
	mul.wide.u32 	%rd45, %r114, 4;
	add.s64 	%rd46, %rd1, %rd45;
	ld.global.nc.f32 	%f66, [%rd46];
	fma.rn.f32 	%f82, %f65, %f66, %f82;
$L__BB1_29:
	add.s32 	%r33, %r31, 2;
	setp.gt.s32 	%p66, %r33, -1;
	setp.lt.s32 	%p67, %r33, %r45;
	and.pred  	%p68, %p66, %p67;
	and.pred  	%p69, %p1, %p68;
	not.pred 	%p70, %p69;
	@%p70 bra 	$L__BB1_31;
	add.s32 	%r115, %r137, %r20;
	add.s32 	%r116, %r33, %r19;
	mul.wide.u32 	%rd47, %r116, 4;
	add.s64 	%rd48, %rd2, %rd47;
	ld.global.nc.f32 	%f67, [%rd48];
	add.s32 	%r117, %r115, 2;
	mul.wide.u32 	%rd49, %r117, 4;
	add.s64 	%rd50, %rd1, %rd49;
	ld.global.nc.f32 	%f68, [%rd50];
	fma.rn.f32 	%f82, %f67, %f68, %f82;
$L__BB1_31:
	add.s32 	%r34, %r31, 3;
	setp.gt.s32 	%p71, %r34, -1;
	setp.lt.s32 	%p72, %r34, %r45;
	and.pred  	%p73, %p71, %p72;
	and.pred  	%p74, %p1, %p73;
	not.pred 	%p75, %p74;
	@%p75 bra 	$L__BB1_33;
	add.s32 	%r118, %r137, %r20;
	add.s32 	%r119, %r34, %r19;
	mul.wide.u32 	%rd51, %r119, 4;
	add.s64 	%rd52, %rd2, %rd51;
	ld.global.nc.f32 	%f69, [%rd52];
	add.s32 	%r120, %r118, 3;
	mul.wide.u32 	%rd53, %r120, 4;
	add.s64 	%rd54, %rd1, %rd53;
	ld.global.nc.f32 	%f70, [%rd54];
	fma.rn.f32 	%f82, %f69, %f70, %f82;
$L__BB1_33:
	add.s32 	%r137, %r137, 4;
$L__BB1_34:
	setp.eq.s32 	%p76, %r11, 0;
	@%p76 bra 	$L__BB1_44;
	setp.eq.s32 	%p77, %r11, 1;
	@%p77 bra 	$L__BB1_41;
	add.s32 	%r37, %r137, %r9;
	setp.gt.s32 	%p78, %r37, -1;
	setp.lt.s32 	%p79, %r37, %r45;
	and.pred  	%p80, %p78, %p79;
	and.pred  	%p82, %p1, %p80;
	not.pred 	%p83, %p82;
	@%p83 bra 	$L__BB1_38;
	add.s32 	%r121, %r37, %r19;
	mul.wide.u32 	%rd55, %r121, 4;
	add.s64 	%rd56, %rd2, %rd55;
	ld.global.nc.f32 	%f72, [%rd56];
	add.s32 	%r122, %r137, %r20;
	mul.wide.u32 	%rd57, %r122, 4;
	add.s64 	%rd58, %rd1, %rd57;
	ld.global.nc.f32 	%f73, [%rd58];
	fma.rn.f32 	%f82, %f72, %f73, %f82;
$L__BB1_38:
	add.s32 	%r38, %r37, 1;
	setp.gt.s32 	%p84, %r38, -1;
	setp.lt.s32 	%p85, %r38, %r45;
	and.pred  	%p86, %p84, %p85;
	and.pred  	%p87, %p1, %p86;
	not.pred 	%p88, %p87;
	@%p88 bra 	$L__BB1_40;
	add.s32 	%r123, %r137, %r20;
	add.s32 	%r124, %r38, %r19;
	mul.wide.u32 	%rd59, %r124, 4;
	add.s64 	%rd60, %rd2, %rd59;
	ld.global.nc.f32 	%f74, [%rd60];
	add.s32 	%r125, %r123, 1;
	mul.wide.u32 	%rd61, %r125, 4;
	add.s64 	%rd62, %rd1, %rd61;
	ld.global.nc.f32 	%f75, [%rd62];
	fma.rn.f32 	%f82, %f74, %f75, %f82;
$L__BB1_40:
	add.s32 	%r137, %r137, 2;
$L__BB1_41:
	setp.eq.s32 	%p89, %r13, 0;
	@%p89 bra 	$L__BB1_44;
	add.s32 	%r41, %r137, %r9;
	setp.gt.s32 	%p90, %r41, -1;
	setp.lt.s32 	%p91, %r41, %r45;
	and.pred  	%p92, %p90, %p91;
	and.pred  	%p94, %p1, %p92;
	not.pred 	%p95, %p94;
	@%p95 bra 	$L__BB1_44;
	add.s32 	%r126, %r41, %r19;
	mul.wide.u32 	%rd63, %r126, 4;
	add.s64 	%rd64, %rd2, %rd63;
	ld.global.nc.f32 	%f76, [%rd64];
	add.s32 	%r127, %r137, %r20;
	mul.wide.u32 	%rd65, %r127, 4;
	add.s64 	%rd66, %rd1, %rd65;
	ld.global.nc.f32 	%f77, [%rd66];
	fma.rn.f32 	%f82, %f76, %f77, %f82;
$L__BB1_44:
	add.s32 	%r131, %r131, 1;
	setp.ne.s32 	%p96, %r131, %r46;
	@%p96 bra 	$L__BB1_4;
$L__BB1_45:
	setp.eq.s64 	%p97, %rd4, 0;
	@%p97 bra 	$L__BB1_47;
	cvta.to.global.u64 	%rd67, %rd4;
	mul.wide.u32 	%rd68, %r4, 4;
	add.s64 	%rd69, %rd67, %rd68;
	ld.global.nc.f32 	%f78, [%rd69];
	add.f32 	%f82, %f82, %f78;
$L__BB1_47:
	ld.param.u64 	%rd73, [steel_conv2d_depthwise_kernel_param_0];
	mad.lo.s32 	%r128, %r3, %r43, %r4;
	mad.lo.s32 	%r129, %r128, %r1, %r67;
	mad.lo.s32 	%r130, %r129, %r2, %r6;
	cvta.to.global.u64 	%rd70, %rd73;
	mul.wide.u32 	%rd71, %r130, 4;
	add.s64 	%rd72, %rd70, %rd71;
	st.global.f32 	[%rd72], %f82;
$L__BB1_48:
	ret;

}
	// .globl	steel_conv2d_1x1_kernel
.visible .entry steel_conv2d_1x1_kernel(
	.param .u64 .ptr .align 1 steel_conv2d_1x1_kernel_param_0,
	.param .u64 .ptr .align 1 steel_conv2d_1x1_kernel_param_1,
	.param .u64 .ptr .align 1 steel_conv2d_1x1_kernel_param_2,
	.param .u64 .ptr .align 1 steel_conv2d_1x1_kernel_param_3,
	.param .u32 steel_conv2d_1x1_kernel_param_4,
	.param .u32 steel_conv2d_1x1_kernel_param_5,
	.param .u32 steel_conv2d_1x1_kernel_param_6,
	.param .u32 steel_conv2d_1x1_kernel_param_7,
	.param .u32 steel_conv2d_1x1_kernel_param_8
)
{
	.reg .pred 	%p<14>;
	.reg .b32 	%r<103>;
	.reg .b32 	%f<72>;
	.reg .b64 	%rd<105>;

	ld.param.u64 	%rd6, [steel_conv2d_1x1_kernel_param_1];
	ld.param.u64 	%rd7, [steel_conv2d_1x1_kernel_param_2];
	ld.param.u64 	%rd5, [steel_conv2d_1x1_kernel_param_3];
	ld.param.u32 	%r47, [steel_conv2d_1x1_kernel_param_4];
	ld.param.u32 	%r45, [steel_conv2d_1x1_kernel_param_5];
	ld.param.u32 	%r48, [steel_conv2d_1x1_kernel_param_7];
	ld.param.u32 	%r49, [steel_conv2d_1x1_kernel_param_8];
	cvta.to.global.u64 	%rd1, %rd7;
	cvta.to.global.u64 	%rd2, %rd6;
	mov.u32 	%r50, %ctaid.x;
	mov.u32 	%r51, %ntid.x;
	mul.lo.s32 	%r1, %r50, %r51;
	mov.u32 	%r2, %tid.x;
	add.s32 	%r3, %r1, %r2;
	mov.u32 	%r4, %ctaid.y;
	mov.u32 	%r5, %ctaid.z;
	setp.ge.u32 	%p1, %r5, %r47;
	mul.lo.s32 	%r6, %r49, %r48;
	setp.ge.u32 	%p2, %r3, %r6;
	or.pred  	%p3, %p1, %p2;
	@%p3 bra 	$L__BB2_16;
	mul.lo.s32 	%r52, %r45, %r5;
	mul.lo.s32 	%r53, %r6, %r52;
	cvt.u64.u32 	%rd3, %r53;
	setp.eq.s32 	%p4, %r45, 0;
	mov.f32 	%f70, 0f00000000;
	@%p4 bra 	$L__BB2_13;
	mul.lo.s32 	%r7, %r45, %r4;
	and.b32  	%r8, %r45, 7;
	setp.lt.u32 	%p5, %r45, 8;
	mov.f32 	%f70, 0f00000000;
	mov.b32 	%r101, 0;
	@%p5 bra 	$L__BB2_5;
	and.b32  	%r55, %r45, -8;
	neg.s32 	%r99, %r55;
	add.s32 	%r98, %r7, 3;
	add.s32 	%r97, %r3, %r6;
	shl.b32 	%r56, %r6, 1;
	add.s32 	%r57, %r2, %r56;
	add.s32 	%r96, %r57, %r1;
	mad.lo.s32 	%r58, %r6, 3, %r2;
	add.s32 	%r95, %r58, %r1;
	shl.b32 	%r59, %r6, 2;
	add.s32 	%r60, %r2, %r59;
	add.s32 	%r94, %r60, %r1;
	mad.lo.s32 	%r61, %r6, 5, %r2;
	add.s32 	%r93, %r61, %r1;
	mad.lo.s32 	%r62, %r6, 6, %r2;
	add.s32 	%r92, %r62, %r1;
	mad.lo.s32 	%r63, %r6, 7, %r2;
	add.s32 	%r91, %r63, %r1;
	mov.f32 	%f70, 0f00000000;
	mov.u32 	%r90, %r3;
$L__BB2_4:
	.pragma "nounroll";
	and.b32  	%r101, %r45, -8;
	cvt.u64.u32 	%rd8, %r90;
	add.s64 	%rd9, %rd8, %rd3;
	shl.b64 	%rd10, %rd9, 2;
	add.s64 	%rd11, %rd2, %rd10;
	ld.global.nc.f32 	%f19, [%rd11];
	add.s32 	%r64, %r98, -3;
	mul.wide.u32 	%rd12, %r64, 4;
	add.s64 	%rd13, %rd1, %rd12;
	ld.global.nc.f32 	%f20, [%rd13];
	fma.rn.f32 	%f21, %f19, %f20, %f70;
	cvt.u64.u32 	%rd14, %r97;
	add.s64 	%rd15, %rd14, %rd3;
	shl.b64 	%rd16, %rd15, 2;
	add.s64 	%rd17, %rd2, %rd16;
	ld.global.nc.f32 	%f22, [%rd17];
	add.s32 	%r65, %r98, -2;
	mul.wide.u32 	%rd18, %r65, 4;
	add.s64 	%rd19, %rd1, %rd18;
	ld.global.nc.f32 	%f23, [%rd19];
	fma.rn.f32 	%f24, %f22, %f23, %f21;
	cvt.u64.u32 	%rd20, %r96;
	add.s64 	%rd21, %rd20, %rd3;
	shl.b64 	%rd22, %rd21, 2;
	add.s64 	%rd23, %rd2, %rd22;
	ld.global.nc.f32 	%f25, [%rd23];
	add.s32 	%r66, %r98, -1;
	mul.wide.u32 	%rd24, %r66, 4;
	add.s64 	%rd25, %rd1, %rd24;
	ld.global.nc.f32 	%f26, [%rd25];
	fma.rn.f32 	%f27, %f25, %f26, %f24;
	cvt.u64.u32 	%rd26, %r95;
	add.s64 	%rd27, %rd26, %rd3;
	shl.b64 	%rd28, %rd27, 2;
	add.s64 	%rd29, %rd2, %rd28;
	ld.global.nc.f32 	%f28, [%rd29];
	add.s32 	%r67, %r98, 4;
	mul.wide.u32 	%rd30, %r98, 4;
	add.s64 	%rd31, %rd1, %rd30;
	ld.global.nc.f32 	%f29, [%rd31];
	fma.rn.f32 	%f30, %f28, %f29, %f27;
	cvt.u64.u32 	%rd32, %r94;
	add.s64 	%rd33, %rd32, %rd3;
	shl.b64 	%rd34, %rd33, 2;
	add.s64 	%rd35, %rd2, %rd34;
	ld.global.nc.f32 	%f31, [%rd35];
	add.s32 	%r68, %r98, 1;
	mul.wide.u32 	%rd36, %r68, 4;
	add.s64 	%rd37, %rd1, %rd36;
	ld.global.nc.f32 	%f32, [%rd37];
	fma.rn.f32 	%f33, %f31, %f32, %f30;
	cvt.u64.u32 	%rd38, %r93;
	add.s64 	%rd39, %rd38, %rd3;
	shl.b64 	%rd40, %rd39, 2;
	add.s64 	%rd41, %rd2, %rd40;
	ld.global.nc.f32 	%f34, [%rd41];
	add.s32 	%r69, %r98, 2;
	mul.wide.u32 	%rd42, %r69, 4;
	add.s64 	%rd43, %rd1, %rd42;
	ld.global.nc.f32 	%f35, [%rd43];
	fma.rn.f32 	%f36, %f34, %f35, %f33;
	cvt.u64.u32 	%rd44, %r92;
	add.s64 	%rd45, %rd44, %rd3;
	shl.b64 	%rd46, %rd45, 2;
	add.s64 	%rd47, %rd2, %rd46;
	ld.global.nc.f32 	%f37, [%rd47];
	add.s32 	%r70, %r98, 3;
	mul.wide.u32 	%rd48, %r70, 4;
	add.s64 	%rd49, %rd1, %rd48;
	ld.global.nc.f32 	%f38, [%rd49];
	fma.rn.f32 	%f39, %f37, %f38, %f36;
	cvt.u64.u32 	%rd50, %r91;
	add.s64 	%rd51, %rd50, %rd3;
	shl.b64 	%rd52, %rd51, 2;
	add.s64 	%rd53, %rd2, %rd52;
	ld.global.nc.f32 	%f40, [%rd53];
	mul.wide.u32 	%rd54, %r67, 4;
	add.s64 	%rd55, %rd1, %rd54;
	ld.global.nc.f32 	%f41, [%rd55];
	fma.rn.f32 	%f70, %f40, %f41, %f39;
	add.s32 	%r99, %r99, 8;
	add.s32 	%r98, %r98, 8;
	shl.b32 	%r71, %r6, 3;
	add.s32 	%r97, %r97, %r71;
	add.s32 	%r96, %r96, %r71;
	add.s32 	%r95, %r95, %r71;
	add.s32 	%r94, %r94, %r71;
	add.s32 	%r93, %r93, %r71;
	add.s32 	%r92, %r92, %r71;
	add.s32 	%r91, %r91, %r71;
	add.s32 	%r90, %r90, %r71;
	setp.ne.s32 	%p6, %r99, 0;
	@%p6 bra 	$L__BB2_4;
$L__BB2_5:
	setp.eq.s32 	%p7, %r8, 0;
	@%p7 bra 	$L__BB2_13;
	and.b32  	%r40, %r45, 3;
	setp.lt.u32 	%p8, %r8, 4;
	@%p8 bra 	$L__BB2_8;
	mad.lo.s32 	%r72, %r6, %r101, %r3;
	cvt.u64.u32 	%rd56, %r72;
	add.s64 	%rd57, %rd56, %rd3;
	shl.b64 	%rd58, %rd57, 2;
	add.s64 	%rd59, %rd2, %rd58;
	ld.global.nc.f32 	%f43, [%rd59];
	add.s32 	%r73, %r101, %r7;
	mul.wide.u32 	%rd60, %r73, 4;
	add.s64 	%rd61, %rd1, %rd60;
	ld.global.nc.f32 	%f44, [%rd61];
	fma.rn.f32 	%f45, %f43, %f44, %f70;
	add.s32 	%r74, %r72, %r6;
	cvt.u64.u32 	%rd62, %r74;
	add.s64 	%rd63, %rd62, %rd3;
	shl.b64 	%rd64, %rd63, 2;
	add.s64 	%rd65, %rd2, %rd64;
	ld.global.nc.f32 	%f46, [%rd65];
	add.s32 	%r75, %r73, 1;
	mul.wide.u32 	%rd66, %r75, 4;
	add.s64 	%rd67, %rd1, %rd66;
	ld.global.nc.f32 	%f47, [%rd67];
	fma.rn.f32 	%f48, %f46, %f47, %f45;
	add.s32 	%r76, %r74, %r6;
	cvt.u64.u32 	%rd68, %r76;
	add.s64 	%rd69, %rd68, %rd3;
	shl.b64 	%rd70, %rd69, 2;
	add.s64 	%rd71, %rd2, %rd70;
	ld.global.nc.f32 	%f49, [%rd71];
	add.s32 	%r77, %r73, 2;
	mul.wide.u32 	%rd72, %r77, 4;
	add.s64 	%rd73, %rd1, %rd72;
	ld.global.nc.f32 	%f50, [%rd73];
	fma.rn.f32 	%f51, %f49, %f50, %f48;
	add.s32 	%r78, %r76, %r6;
	cvt.u64.u32 	%rd74, %r78;
	add.s64 	%rd75, %rd74, %rd3;
	shl.b64 	%rd76, %rd75, 2;
	add.s64 	%rd77, %rd2, %rd76;
	ld.global.nc.f32 	%f52, [%rd77];
	add.s32 	%r79, %r73, 3;
	mul.wide.u32 	%rd78, %r79, 4;
	add.s64 	%rd79, %rd1, %rd78;
	ld.global.nc.f32 	%f53, [%rd79];
	fma.rn.f32 	%f70, %f52, %f53, %f51;
	add.s32 	%r101, %r101, 4;
$L__BB2_8:
	setp.eq.s32 	%p9, %r40, 0;
	@%p9 bra 	$L__BB2_13;
	setp.eq.s32 	%p10, %r40, 1;
	@%p10 bra 	$L__BB2_11;
	mad.lo.s32 	%r80, %r6, %r101, %r3;
	cvt.u64.u32 	%rd80, %r80;
	add.s64 	%rd81, %rd80, %rd3;
	shl.b64 	%rd82, %rd81, 2;
	add.s64 	%rd83, %rd2, %rd82;
	ld.global.nc.f32 	%f55, [%rd83];
	add.s32 	%r81, %r101, %r7;
	mul.wide.u32 	%rd84, %r81, 4;
	add.s64 	%rd85, %rd1, %rd84;
	ld.global.nc.f32 	%f56, [%rd85];
	fma.rn.f32 	%f57, %f55, %f56, %f70;
	add.s32 	%r82, %r80, %r6;
	cvt.u64.u32 	%rd86, %r82;
	add.s64 	%rd87, %rd86, %rd3;
	shl.b64 	%rd88, %rd87, 2;
	add.s64 	%rd89, %rd2, %rd88;
	ld.global.nc.f32 	%f58, [%rd89];
	add.s32 	%r83, %r81, 1;
	mul.wide.u32 	%rd90, %r83, 4;
	add.s64 	%rd91, %rd1, %rd90;
	ld.global.nc.f32 	%f59, [%rd91];
	fma.rn.f32 	%f70, %f58, %f59, %f57;
	add.s32 	%r101, %r101, 2;
$L__BB2_11:
	and.b32  	%r84, %r45, 1;
	setp.eq.b32 	%p11, %r84, 1;
	not.pred 	%p12, %p11;
	@%p12 bra 	$L__BB2_13;
	mad.lo.s32 	%r85, %r6, %r101, %r3;
	cvt.u64.u32 	%rd92, %r85;
	add.s64 	%rd93, %rd92, %rd3;
	shl.b64 	%rd94, %rd93, 2;
	add.s64 	%rd95, %rd2, %rd94;
	ld.global.nc.f32 	%f60, [%rd95];
	add.s32 	%r86, %r101, %r7;
	mul.wide.u32 	%rd96, %r86, 4;
	add.s64 	%rd97, %rd1, %rd96;
	ld.global.nc.f32 	%f61, [%rd97];
	fma.rn.f32 	%f70, %f60, %f61, %f70;
$L__BB2_13:
	setp.eq.s64 	%p13, %rd5, 0;
	@%p13 bra 	$L__BB2_15;
	cvta.to.global.u64 	%rd98, %rd5;
	mul.wide.u32 	%rd99, %r4, 4;
	add.s64 	%rd100, %rd98, %rd99;
	ld.global.nc.f32 	%f62, [%rd100];
	add.f32 	%f70, %f70, %f62;
$L__BB2_15:
	ld.param.u32 	%r89, [steel_conv2d_1x1_kernel_param_6];
	ld.param.u64 	%rd104, [steel_conv2d_1x1_kernel_param_0];
	mad.lo.s32 	%r87, %r89, %r5, %r4;
	mad.lo.s32 	%r88, %r6, %r87, %r3;
	cvta.to.global.u64 	%rd101, %rd104;
	mul.wide.u32 	%rd102, %r88, 4;
	add.s64 	%rd103, %rd101, %rd102;
	st.global.f32 	[%rd103], %f70;
$L__BB2_16:
	ret;

}
	// .globl	steel_im2col_kernel
.visible .entry steel_im2col_kernel(
	.param .u64 .ptr .align 1 steel_im2col_kernel_param_0,
	.param .u64 .ptr .align 1 steel_im2col_kernel_param_1,
	.param .u32 steel_im2col_kernel_param_2,
	.param .u32 steel_im2col_kernel_param_3,
	.param .u32 steel_im2col_kernel_param_4,
	.param .u32 steel_im2col_kernel_param_5,
	.param .u32 steel_im2col_kernel_param_6,
	.param .u32 steel_im2col_kernel_param_7,
	.param .u32 steel_im2col_kernel_param_8,
	.param .u32 steel_im2col_kernel_param_9,
	.param .u32 steel_im2col_kernel_param_10
)
{
	.reg .pred 	%p<11>;
	.reg .b32 	%r<50>;
	.reg .b32 	%f<5>;
	.reg .b64 	%rd<9>;

	ld.param.u64 	%rd1, [steel_im2col_kernel_param_0];
	ld.param.u64 	%rd2, [steel_im2col_kernel_param_1];
	ld.param.u32 	%r18, [steel_im2col_kernel_param_2];
	ld.param.u32 	%r10, [steel_im2col_kernel_param_3];
	ld.param.u32 	%r11, [steel_im2col_kernel_param_4];
	ld.param.u32 	%r12, [steel_im2col_kernel_param_5];
	ld.param.u32 	%r13, [steel_im2col_kernel_param_6];
	ld.param.u32 	%r14, [steel_im2col_kernel_param_7];
	ld.param.u32 	%r15, [steel_im2col_kernel_param_8];
	ld.param.u32 	%r16, [steel_im2col_kernel_param_9];
	ld.param.u32 	%r17, [steel_im2col_kernel_param_10];
	shl.b32 	%r19, %r16, 1;
	sub.s32 	%r20, %r10, %r12;
	add.s32 	%r21, %r20, %r19;
	div.u32 	%r22, %r21, %r14;
	add.s32 	%r1, %r22, 1;
	shl.b32 	%r23, %r17, 1;
	sub.s32 	%r24, %r11, %r13;
	add.s32 	%r25, %r24, %r23;
	div.u32 	%r26, %r25, %r15;
	add.s32 	%r2, %r26, 1;
	mov.u32 	%r27, %ctaid.x;
	mov.u32 	%r28, %ntid.x;
	mov.u32 	%r29, %tid.x;
	mad.lo.s32 	%r3, %r27, %r28, %r29;
	mul.lo.s32 	%r30, %r12, %r18;
	mul.lo.s32 	%r31, %r30, %r13;
	mad.lo.s32 	%r32, %r31, %r22, %r31;
	mad.lo.s32 	%r33, %r32, %r26, %r32;
	setp.ge.u32 	%p1, %r3, %r33;
	@%p1 bra 	$L__BB3_4;
	mul.lo.s32 	%r4, %r2, %r1;
	div.u32 	%r6, %r3, %r4;
	mul.lo.s32 	%r34, %r6, %r4;
	sub.s32 	%r5, %r3, %r34;
	div.u32 	%r35, %r5, %r2;
	mul.lo.s32 	%r36, %r35, %r2;
	sub.s32 	%r37, %r5, %r36;
	mul.lo.s32 	%r7, %r13, %r12;
	rem.u32 	%r38, %r6, %r7;
	div.u32 	%r39, %r38, %r13;
	mul.lo.s32 	%r40, %r39, %r13;
	sub.s32 	%r41, %r38, %r40;
	mul.lo.s32 	%r42, %r35, %r14;
	sub.s32 	%r43, %r42, %r16;
	add.s32 	%r8, %r39, %r43;
	mul.lo.s32 	%r44, %r37, %r15;
	sub.s32 	%r45, %r44, %r17;
	add.s32 	%r9, %r41, %r45;
	setp.gt.s32 	%p2, %r8, -1;
	setp.lt.s32 	%p3, %r8, %r10;
	and.pred  	%p4, %p2, %p3;
	setp.gt.s32 	%p5, %r9, -1;
	setp.lt.s32 	%p6, %r9, %r11;
	and.pred  	%p7, %p5, %p6;
	and.pred  	%p9, %p4, %p7;
	mov.f32 	%f4, 0f00000000;
	not.pred 	%p10, %p9;
	@%p10 bra 	$L__BB3_3;
	div.u32 	%r46, %r6, %r7;
	mad.lo.s32 	%r47, %r46, %r10, %r8;
	mad.lo.s32 	%r48, %r47, %r11, %r9;
	cvta.to.global.u64 	%rd3, %rd2;
	mul.wide.u32 	%rd4, %r48, 4;
	add.s64 	%rd5, %rd3, %rd4;
	ld.global.nc.f32 	%f4, [%rd5];
$L__BB3_3:
	mad.lo.s32 	%r49, %r4, %r6, %r5;
	cvta.to.global.u64 	%rd6, %rd1;
	mul.wide.u32 	%rd7, %r49, 4;
	add.s64 	%rd8, %rd6, %rd7;
	st.global.f32 	[%rd8], %f4;
$L__BB3_4:
	ret;

}
	// .globl	steel_col2im_kernel
.visible .entry steel_col2im_kernel(
	.param .u64 .ptr .align 1 steel_col2im_kernel_param_0,
	.param .u64 .ptr .align 1 steel_col2im_kernel_param_1,
	.param .u32 steel_col2im_kernel_param_2,
	.param .u32 steel_col2im_kernel_param_3,
	.param .u32 steel_col2im_kernel_param_4,
	.param .u32 steel_col2im_kernel_param_5,
	.param .u32 steel_col2im_kernel_param_6,
	.param .u32 steel_col2im_kernel_param_7,
	.param .u32 steel_col2im_kernel_param_8,
	.param .u32 steel_col2im_kernel_param_9,
	.param .u32 steel_col2im_kernel_param_10
)
{
	.reg .pred 	%p<87>;
	.reg .b32 	%r<111>;
	.reg .b32 	%f<44>;
	.reg .b64 	%rd<21>;

	ld.param.u64 	%rd2, [steel_col2im_kernel_param_0];
	ld.param.u64 	%rd3, [steel_col2im_kernel_param_1];
	ld.param.u32 	%r56, [steel_col2im_kernel_param_2];
	ld.param.u32 	%r48, [steel_col2im_kernel_param_3];
	ld.param.u32 	%r49, [steel_col2im_kernel_param_4];
	ld.param.u32 	%r50, [steel_col2im_kernel_param_5];
	ld.param.u32 	%r51, [steel_col2im_kernel_param_6];
	ld.param.u32 	%r52, [steel_col2im_kernel_param_7];
	ld.param.u32 	%r53, [steel_col2im_kernel_param_8];
	ld.param.u32 	%r54, [steel_col2im_kernel_param_9];
	ld.param.u32 	%r55, [steel_col2im_kernel_param_10];
	cvta.to.global.u64 	%rd1, %rd3;
	shl.b32 	%r57, %r54, 1;
	sub.s32 	%r58, %r48, %r50;
	add.s32 	%r59, %r58, %r57;
	div.u32 	%r60, %r59, %r52;
	add.s32 	%r1, %r60, 1;
	shl.b32 	%r61, %r55, 1;
	sub.s32 	%r62, %r49, %r51;
	add.s32 	%r63, %r62, %r61;
	div.u32 	%r64, %r63, %r53;
	add.s32 	%r2, %r64, 1;
	mov.u32 	%r65, %ctaid.x;
	mov.u32 	%r66, %ntid.x;
	mov.u32 	%r67, %tid.x;
	mad.lo.s32 	%r3, %r65, %r66, %r67;
	mul.lo.s32 	%r68, %r48, %r56;
	mul.lo.s32 	%r69, %r68, %r49;
	setp.ge.u32 	%p1, %r3, %r69;
	mov.f32 	%f42, 0f00000000;
	@%p1 bra 	$L__BB4_40;
	mul.lo.s32 	%r4, %r49, %r48;
	setp.eq.s32 	%p2, %r50, 0;
	@%p2 bra 	$L__BB4_39;
	div.u32 	%r7, %r3, %r4;
	mul.lo.s32 	%r70, %r7, %r4;
	sub.s32 	%r71, %r3, %r70;
	setp.eq.s32 	%p3, %r51, 0;
	div.u32 	%r72, %r71, %r49;
	add.s32 	%r5, %r72, %r54;
	mul.lo.s32 	%r73, %r72, %r49;
	sub.s32 	%r74, %r71, %r73;
	add.s32 	%r6, %r74, %r55;
	@%p3 bra 	$L__BB4_39;
	and.b32  	%r8, %r51, 3;
	and.b32  	%r9, %r51, -4;
	neg.s32 	%r10, %r9;
	mul.lo.s32 	%r11, %r7, %r50;
	mov.f32 	%f42, 0f00000000;
	mov.b32 	%r107, 0;
$L__BB4_4:
	setp.lt.u32 	%p4, %r51, 4;
	sub.s32 	%r13, %r5, %r107;
	rem.u32 	%r14, %r13, %r52;
	add.s32 	%r77, %r107, %r11;
	mul.lo.s32 	%r15, %r77, %r51;
	mov.b32 	%r110, 0;
	@%p4 bra 	$L__BB4_23;
	mov.b32 	%r109, 0;
	mov.u32 	%r108, %r10;
$L__BB4_6:
	setp.ne.s32 	%p5, %r14, 0;
	sub.s32 	%r18, %r6, %r109;
	@%p5 bra 	$L__BB4_10;
	rem.u32 	%r79, %r18, %r53;
	setp.ne.s32 	%p6, %r79, 0;
	@%p6 bra 	$L__BB4_10;
	div.u32 	%r19, %r13, %r52;
	div.u32 	%r20, %r18, %r53;
	setp.gt.s32 	%p7, %r19, -1;
	setp.lt.s32 	%p8, %r19, %r1;
	and.pred  	%p9, %p7, %p8;
	setp.gt.s32 	%p10, %r20, -1;
	setp.lt.s32 	%p11, %r20, %r2;
	and.pred  	%p12, %p10, %p11;
	and.pred  	%p14, %p9, %p12;
	not.pred 	%p15, %p14;
	@%p15 bra 	$L__BB4_10;
	add.s32 	%r80, %r109, %r15;
	mad.lo.s32 	%r81, %r80, %r1, %r19;
	mad.lo.s32 	%r82, %r81, %r2, %r20;
	mul.wide.u32 	%rd4, %r82, 4;
	add.s64 	%rd5, %rd1, %rd4;
	ld.global.nc.f32 	%f24, [%rd5];
	add.f32 	%f42, %f42, %f24;
$L__BB4_10:
	add.s32 	%r21, %r109, 1;
	sub.s32 	%r22, %r6, %r21;
	@%p5 bra 	$L__BB4_14;
	rem.u32 	%r83, %r22, %r53;
	setp.ne.s32 	%p17, %r83, 0;
	@%p17 bra 	$L__BB4_14;
	div.u32 	%r23, %r13, %r52;
	div.u32 	%r24, %r22, %r53;
	setp.gt.s32 	%p18, %r23, -1;
	setp.lt.s32 	%p19, %r23, %r1;
	and.pred  	%p20, %p18, %p19;
	setp.gt.s32 	%p21, %r24, -1;
	setp.lt.s32 	%p22, %r24, %r2;
	and.pred  	%p23, %p21, %p22;
	and.pred  	%p25, %p20, %p23;
	not.pred 	%p26, %p25;
	@%p26 bra 	$L__BB4_14;
	add.s32 	%r84, %r21, %r15;
	mad.lo.s32 	%r85, %r84, %r1, %r23;
	mad.lo.s32 	%r86, %r85, %r2, %r24;
	mul.wide.u32 	%rd6, %r86, 4;
	add.s64 	%rd7, %rd1, %rd6;
	ld.global.nc.f32 	%f25, [%rd7];
	add.f32 	%f42, %f42, %f25;
$L__BB4_14:
	add.s32 	%r25, %r109, 2;
	sub.s32 	%r26, %r6, %r25;
	@%p5 bra 	$L__BB4_18;
	rem.u32 	%r87, %r26, %r53;
	setp.ne.s32 	%p28, %r87, 0;
	@%p28 bra 	$L__BB4_18;
	div.u32 	%r27, %r13, %r52;
	div.u32 	%r28, %r26, %r53;
	setp.gt.s32 	%p29, %r27, -1;
	setp.lt.s32 	%p30, %r27, %r1;
	and.pred  	%p31, %p29, %p30;
	setp.gt.s32 	%p32, %r28, -1;
	setp.lt.s32 	%p33, %r28, %r2;
	and.pred  	%p34, %p32, %p33;
	and.pred  	%p36, %p31, %p34;
	not.pred 	%p37, %p36;
	@%p37 bra 	$L__BB4_18;
	add.s32 	%r88, %r25, %r15;
	mad.lo.s32 	%r89, %r88, %r1, %r27;
	mad.lo.s32 	%r90, %r89, %r2, %r28;
	mul.wide.u32 	%rd8, %r90, 4;
	add.s64 	%rd9, %rd1, %rd8;
	ld.global.nc.f32 	%f26, [%rd9];
	add.f32 	%f42, %f42, %f26;
$L__BB4_18:
	add.s32 	%r29, %r109, 3;
	sub.s32 	%r30, %r6, %r29;
	@%p5 bra 	$L__BB4_22;
	rem.u32 	%r91, %r30, %r53;
	setp.ne.s32 	%p39, %r91, 0;
	@%p39 bra 	$L__BB4_22;
	div.u32 	%r31, %r13, %r52;
	div.u32 	%r32, %r30, %r53;
	setp.gt.s32 	%p40, %r31, -1;
	setp.lt.s32 	%p41, %r31, %r1;
	and.pred  	%p42, %p40, %p41;
	setp.gt.s32 	%p43, %r32, -1;
	setp.lt.s32 	%p44, %r32, %r2;
	and.pred  	%p45, %p43, %p44;
	and.pred  	%p47, %p42, %p45;
	not.pred 	%p48, %p47;
	@%p48 bra 	$L__BB4_22;
	add.s32 	%r92, %r29, %r15;
	mad.lo.s32 	%r93, %r92, %r1, %r31;
	mad.lo.s32 	%r94, %r93, %r2, %r32;
	mul.wide.u32 	%rd10, %r94, 4;
	add.s64 	%rd11, %rd1, %rd10;
	ld.global.nc.f32 	%f27, [%rd11];
	add.f32 	%f42, %f42, %f27;
$L__BB4_22:
	add.s32 	%r109, %r109, 4;
	add.s32 	%r108, %r108, 4;
	setp.ne.s32 	%p49, %r108, 0;
	mov.u32 	%r110, %r9;
	@%p49 bra 	$L__BB4_6;
$L__BB4_23:
	setp.eq.s32 	%p50, %r8, 0;
	@%p50 bra 	$L__BB4_38;
	setp.ne.s32 	%p51, %r14, 0;
	sub.s32 	%r36, %r6, %r110;
	@%p51 bra 	$L__BB4_28;
	rem.u32 	%r95, %r36, %r53;
	setp.ne.s32 	%p52, %r95, 0;
	@%p52 bra 	$L__BB4_28;
	div.u32 	%r37, %r13, %r52;
	div.u32 	%r38, %r36, %r53;
	setp.gt.s32 	%p53, %r37, -1;
	setp.lt.s32 	%p54, %r37, %r1;
	and.pred  	%p55, %p53, %p54;
	setp.gt.s32 	%p56, %r38, -1;
	setp.lt.s32 	%p57, %r38, %r2;
	and.pred  	%p58, %p56, %p57;
	and.pred  	%p60, %p55, %p58;
	not.pred 	%p61, %p60;
	@%p61 bra 	$L__BB4_28;
	add.s32 	%r96, %r110, %r15;
	mad.lo.s32 	%r97, %r96, %r1, %r37;
	mad.lo.s32 	%r98, %r97, %r2, %r38;
	mul.wide.u32 	%rd12, %r98, 4;
	add.s64 	%rd13, %rd1, %rd12;
	ld.global.nc.f32 	%f28, [%rd13];
	add.f32 	%f42, %f42, %f28;
$L__BB4_28:
	setp.eq.s32 	%p62, %r8, 1;
	add.s32 	%r39, %r110, 1;
	@%p62 bra 	$L__BB4_38;
	setp.ne.s32 	%p63, %r14, 0;
	sub.s32 	%r40, %r6, %r39;
	@%p63 bra 	$L__BB4_33;
	rem.u32 	%r99, %r40, %r53;
	setp.ne.s32 	%p64, %r99, 0;
	@%p64 bra 	$L__BB4_33;
	div.u32 	%r41, %r13, %r52;
	div.u32 	%r42, %r40, %r53;
	setp.gt.s32 	%p65, %r41, -1;
	setp.lt.s32 	%p66, %r41, %r1;
	and.pred  	%p67, %p65, %p66;
	setp.gt.s32 	%p68, %r42, -1;
	setp.lt.s32 	%p69, %r42, %r2;
	and.pred  	%p70, %p68, %p69;
	and.pred  	%p72, %p67, %p70;
	not.pred 	%p73, %p72;
	@%p73 bra 	$L__BB4_33;
	add.s32 	%r100, %r39, %r15;
	mad.lo.s32 	%r101, %r100, %r1, %r41;
	mad.lo.s32 	%r102, %r101, %r2, %r42;
	mul.wide.u32 	%rd14, %r102, 4;
	add.s64 	%rd15, %rd1, %rd14;
	ld.global.nc.f32 	%f29, [%rd15];
	add.f32 	%f42, %f42, %f29;
$L__BB4_33:
	setp.eq.s32 	%p74, %r8, 2;
	add.s32 	%r43, %r110, 2;
	@%p74 bra 	$L__BB4_38;
	setp.ne.s32 	%p75, %r14, 0;
	sub.s32 	%r44, %r6, %r43;
	@%p75 bra 	$L__BB4_38;
	rem.u32 	%r103, %r44, %r53;
	setp.ne.s32 	%p76, %r103, 0;
	@%p76 bra 	$L__BB4_38;
	div.u32 	%r45, %r13, %r52;
	div.u32 	%r46, %r44, %r53;
	setp.gt.s32 	%p77, %r45, -1;
	setp.lt.s32 	%p78, %r45, %r1;
	and.pred  	%p79, %p77, %p78;
	setp.gt.s32 	%p80, %r46, -1;
	setp.lt.s32 	%p81, %r46, %r2;
	and.pred  	%p82, %p80, %p81;
	and.pred  	%p84, %p79, %p82;
	not.pred 	%p85, %p84;
	@%p85 bra 	$L__BB4_38;
	add.s32 	%r104, %r43, %r15;
	mad.lo.s32 	%r105, %r104, %r1, %r45;
	mad.lo.s32 	%r106, %r105, %r2, %r46;
	mul.wide.u32 	%rd16, %r106, 4;
	add.s64 	%rd17, %rd1, %rd16;
	ld.global.nc.f32 	%f30, [%rd17];
	add.f32 	%f42, %f42, %f30;
$L__BB4_38:
	add.s32 	%r107, %r107, 1;
	setp.ne.s32 	%p86, %r107, %r50;
	@%p86 bra 	$L__BB4_4;
$L__BB4_39:
	cvta.to.global.u64 	%rd18, %rd2;
	mul.wide.u32 	%rd19, %r3, 4;
	add.s64 	%rd20, %rd18, %rd19;
	st.global.f32 	[%rd20], %f42;
$L__BB4_40:
	ret;

}


// ===== COMPILED SASS (sm_100) =====

	.target	sm_100

	.elftype	@"ET_EXEC"


//--------------------- .note.nv.tkinfo           --------------------------
	.section	.note.nv.tkinfo,"",@"SHT_NOTE"
	.sectionflags	@"SHF_NOTE_NV_TKINFO"
	.tkinfo
        /*0018*/ 	.word	0x00000002
        /*0030*/ 	.string	""
        /*0030*/ 	.string	"ptxas"
        /*0030*/ 	.string	"Cuda compilation tools, release 13.0, V13.0.88"
        /*0030*/ 	.string	"Build cuda_13.0.r13.0/compiler.36424714_0"
        /*0030*/ 	.string	"-arch sm_100 -m 64 "



//--------------------- .note.nv.cuinfo           --------------------------
	.section	.note.nv.cuinfo,"",@"SHT_NOTE"
	.sectionflags	@"SHF_NOTE_NV_CUINFO"
        /*0018*/ 	.short	0x0002
        /*001a*/ 	.short	0x0064
        /*001c*/ 	.short	0x0082
	.zero		2


//--------------------- .nv.info                  --------------------------
	.section	.nv.info,"",@"SHT_CUDA_INFO"
	.align	4


	//----- nvinfo : EIATTR_REGCOUNT
	.align		4
        /*0000*/ 	.byte	0x04, 0x2f
        /*0002*/ 	.short	(.L_1 - .L_0)
	.align		4
.L_0:
        /*0004*/ 	.word	index@(steel_conv2d_direct_kernel)
        /*0008*/ 	.word	0x00000020


	//----- nvinfo : EIATTR_FRAME_SIZE
	.align		4
.L_1:
        /*000c*/ 	.byte	0x04, 0x11
        /*000e*/ 	.short	(.L_3 - .L_2)
	.align		4
.L_2:
        /*0010*/ 	.word	index@(steel_conv2d_direct_kernel)
        /*0014*/ 	.word	0x00000000


	//----- nvinfo : EIATTR_REGCOUNT
	.align		4
.L_3:
        /*0018*/ 	.byte	0x04, 0x2f
        /*001a*/ 	.short	(.L_5 - .L_4)
	.align		4
.L_4:
        /*001c*/ 	.word	index@(steel_conv2d_depthwise_kernel)
        /*0020*/ 	.word	0x00000020


	//----- nvinfo : EIATTR_FRAME_SIZE
	.align		4
.L_5:
        /*0024*/ 	.byte	0x04, 0x11
        /*0026*/ 	.short	(.L_7 - .L_6)
	.align		4
.L_6:
        /*0028*/ 	.word	index@(steel_conv2d_depthwise_kernel)
        /*002c*/ 	.word	0x00000000


	//----- nvinfo : EIATTR_REGCOUNT
	.align		4
.L_7:
        /*0030*/ 	.byte	0x04, 0x2f
        /*0032*/ 	.short	(.L_9 - .L_8)
	.align		4
.L_8:
        /*0034*/ 	.word	index@(steel_conv2d_1x1_kernel)
        /*0038*/ 	.word	0x00000020


	//----- nvinfo : EIATTR_FRAME_SIZE
	.align		4
.L_9:
        /*003c*/ 	.byte	0x04, 0x11
        /*003e*/ 	.short	(.L_11 - .L_10)
	.align		4
.L_10:
        /*0040*/ 	.word	index@(steel_conv2d_1x1_kernel)
        /*0044*/ 	.word	0x00000000


	//----- nvinfo : EIATTR_REGCOUNT
	.align		4
.L_11:
        /*0048*/ 	.byte	0x04, 0x2f
        /*004a*/ 	.short	(.L_13 - .L_12)
	.align		4
.L_12:
        /*004c*/ 	.word	index@(steel_im2col_kernel)
        /*0050*/ 	.word	0x00000016


	//----- nvinfo : EIATTR_FRAME_SIZE
	.align		4
.L_13:
        /*0054*/ 	.byte	0x04, 0x11
        /*0056*/ 	.short	(.L_15 - .L_14)
	.align		4
.L_14:
        /*0058*/ 	.word	index@(steel_im2col_kernel)
        /*005c*/ 	.word	0x00000000


	//----- nvinfo : EIATTR_REGCOUNT
	.align		4
.L_15:
        /*0060*/ 	.byte	0x04, 0x2f
        /*0062*/ 	.short	(.L_17 - .L_16)
	.align		4
.L_16:
        /*0064*/ 	.word	index@(steel_col2im_kernel)
        /*0068*/ 	.word	0x0000001c


	//----- nvinfo : EIATTR_FRAME_SIZE
	.align		4
.L_17:
        /*006c*/ 	.byte	0x04, 0x11
        /*006e*/ 	.short	(.L_19 - .L_18)
	.align		4
.L_18:
        /*0070*/ 	.word	index@(steel_col2im_kernel)
        /*0074*/ 	.word	0x00000000


	//----- nvinfo : EIATTR_MIN_STACK_SIZE
	.align		4
.L_19:
        /*0078*/ 	.byte	0x04, 0x12
        /*007a*/ 	.short	(.L_21 - .L_20)
	.align		4
.L_20:
        /*007c*/ 	.word	index@(steel_col2im_kernel)
        /*0080*/ 	.word	0x00000000


	//----- nvinfo : EIATTR_MIN_STACK_SIZE
	.align		4
.L_21:
        /*0084*/ 	.byte	0x04, 0x12
        /*0086*/ 	.short	(.L_23 - .L_22)
	.align		4
.L_22:
        /*0088*/ 	.word	index@(steel_im2col_kernel)
        /*008c*/ 	.word	0x00000000


	//----- nvinfo : EIATTR_MIN_STACK_SIZE
	.align		4
.L_23:
        /*0090*/ 	.byte	0x04, 0x12
        /*0092*/ 	.short	(.L_25 - .L_24)
	.align		4
.L_24:
        /*0094*/ 	.word	index@(steel_conv2d_1x1_kernel)
        /*0098*/ 	.word	0x00000000


	//----- nvinfo : EIATTR_MIN_STACK_SIZE
	.align		4
.L_25:
        /*009c*/ 	.byte	0x04, 0x12
        /*009e*/ 	.short	(.L_27 - .L_26)
	.align		4
.L_26:
        /*00a0*/ 	.word	index@(steel_conv2d_depthwise_kernel)
        /*00a4*/ 	.word	0x00000000


	//----- nvinfo : EIATTR_MIN_STACK_SIZE
	.align		4
.L_27:
        /*00a8*/ 	.byte	0x04, 0x12
        /*00aa*/ 	.short	(.L_29 - .L_28)
	.align		4
.L_28:
        /*00ac*/ 	.word	index@(steel_conv2d_direct_kernel)
        /*00b0*/ 	.word	0x00000000
.L_29:


//--------------------- .nv.compat                --------------------------
	.section	.nv.compat,"",@"SHT_CUDA_COMPAT_INFO"
	.align	4
        /*0000*/ 	.byte	0x02, 0x09, 0x00, 0x00, 0x02, 0x02, 0x01, 0x00, 0x02, 0x05, 0x05, 0x00, 0x03, 0x07, 0x01, 0x01
        /*0010*/ 	.byte	0x02, 0x03, 0x00, 0x00, 0x02, 0x06, 0x01, 0x00, 0x04, 0x0b, 0x08, 0x00, 0x09, 0x00, 0x00, 0x00
        /*0020*/ 	.byte	0x00, 0x00, 0x00, 0x00


//--------------------- .nv.info.steel_col2im_kernel --------------------------
	.section	.nv.info.steel_col2im_kernel,"",@"SHT_CUDA_INFO"
	.sectionflags	@""
	.align	4


	//----- nvinfo : EIATTR_CUDA_API_VERSION
	.align		4
        /*0000*/ 	.byte	0x04, 0x37
        /*0002*/ 	.short	(.L_31 - .L_30)
.L_30:
        /*0004*/ 	.word	0x00000082


	//----- nvinfo : EIATTR_KPARAM_INFO
	.align		4
.L_31:
        /*0008*/ 	.byte	0x04, 0x17
        /*000a*/ 	.short	(.L_33 - .L_32)
.L_32:
        /*000c*/ 	.word	0x00000000
        /*0010*/ 	.short	0x000a
        /*0012*/ 	.short	0x0030
        /*0014*/ 	.byte	0x00, 0xf0, 0x11, 0x00


	//----- nvinfo : EIATTR_KPARAM_INFO
	.align		4
.L_33:
        /*0018*/ 	.byte	0x04, 0x17
        /*001a*/ 	.short	(.L_35 - .L_34)
.L_34:
        /*001c*/ 	.word	0x00000000
        /*0020*/ 	.short	0x0009
        /*0022*/ 	.short	0x002c
        /*0024*/ 	.byte	0x00, 0xf0, 0x11, 0x00


	//----- nvinfo : EIATTR_KPARAM_INFO
	.align		4
.L_35:
        /*0028*/ 	.byte	0x04, 0x17
        /*002a*/ 	.short	(.L_37 - .L_36)
.L_36:
        /*002c*/ 	.word	0x00000000
        /*0030*/ 	.short	0x0008
        /*0032*/ 	.short	0x0028
        /*0034*/ 	.byte	0x00, 0xf0, 0x11, 0x00


	//----- nvinfo : EIATTR_KPARAM_INFO
	.align		4
.L_37:
        /*0038*/ 	.byte	0x04, 0x17
        /*003a*/ 	.short	(.L_39 - .L_38)
.L_38:
        /*003c*/ 	.word	0x00000000
        /*0040*/ 	.short	0x0007
        /*0042*/ 	.short	0x0024
        /*0044*/ 	.byte	0x00, 0xf0, 0x11, 0x00


	//----- nvinfo : EIATTR_KPARAM_INFO
	.align		4
.L_39:
        /*0048*/ 	.byte	0x04, 0x17
        /*004a*/ 	.short	(.L_41 - .L_40)
.L_40:
        /*004c*/ 	.word	0x00000000
        /*0050*/ 	.short	0x0006
        /*0052*/ 	.short	0x0020
        /*0054*/ 	.byte	0x00, 0xf0, 0x11, 0x00


	//----- nvinfo : EIATTR_KPARAM_INFO
	.align		4
.L_41:
        /*0058*/ 	.byte	0x04, 0x17
        /*005a*/ 	.short	(.L_43 - .L_42)
.L_42:
        /*005c*/ 	.word	0x00000000
        /*0060*/ 	.short	0x0005
        /*0062*/ 	.short	0x001c
        /*0064*/ 	.byte	0x00, 0xf0, 0x11, 0x00


	//----- nvinfo : EIATTR_KPARAM_INFO
	.align		4
.L_43:
        /*0068*/ 	.byte	0x04, 0x17
        /*006a*/ 	.short	(.L_45 - .L_44)
.L_44:
        /*006c*/ 	.word	0x00000000
        /*0070*/ 	.short	0x0004
        /*0072*/ 	.short	0x0018
        /*0074*/ 	.byte	0x00, 0xf0, 0x11, 0x00


	//----- nvinfo : EIATTR_KPARAM_INFO
	.align		4
.L_45:
        /*0078*/ 	.byte	0x04, 0x17
        /*007a*/ 	.short	(.L_47 - .L_46)
.L_46:
        /*007c*/ 	.word	0x00000000
        /*0080*/ 	.short	0x0003
        /*0082*/ 	.short	0x0014
        /*0084*/ 	.byte	0x00, 0xf0, 0x11, 0x00


	//----- nvinfo : EIATTR_KPARAM_INFO
	.align		4
.L_47:
        /*0088*/ 	.byte	0x04, 0x17
        /*008a*/ 	.short	(.L_49 - .L_48)
.L_48:
        /*008c*/ 	.word	0x00000000
        /*0090*/ 	.short	0x0002
        /*0092*/ 	.short	0x0010
        /*0094*/ 	.byte	0x00, 0xf0, 0x11, 0x00


	//----- nvinfo : EIATTR_KPARAM_INFO
	.align		4
.L_49:
        /*0098*/ 	.byte	0x04, 0x17
        /*009a*/ 	.short	(.L_51 - .L_50)
.L_50:
        /*009c*/ 	.word	0x00000000
        /*00a0*/ 	.short	0x0001
        /*00a2*/ 	.short	0x0008
        /*00a4*/ 	.byte	0x00, 0xf5, 0x21, 0x00


	//----- nvinfo : EIATTR_KPARAM_INFO
	.align		4
.L_51:
        /*00a8*/ 	.byte	0x04, 0x17
        /*00aa*/ 	.short	(.L_53 - .L_52)
.L_52:
        /*00ac*/ 	.word	0x00000000
        /*00b0*/ 	.short	0x0000
        /*00b2*/ 	.short	0x0000
        /*00b4*/ 	.byte	0x00, 0xf5, 0x21, 0x00


	//----- nvinfo : EIATTR_SPARSE_MMA_MASK
	.align		4
.L_53:
        /*00b8*/ 	.byte	0x03, 0x50
        /*00ba*/ 	.short	0x0000


	//----- nvinfo : EIATTR_MAXREG_COUNT
	.align		4
        /*00bc*/ 	.byte	0x03, 0x1b
        /*00be*/ 	.short	0x00ff


	//----- nvinfo : EIATTR_MERCURY_ISA_VERSION
	.align		4
        /*00c0*/ 	.byte	0x03, 0x5f
        /*00c2*/ 	.short	0x0101


	//----- nvinfo : EIATTR_VRC_CTA_INIT_COUNT
	.align		4
        /*00c4*/ 	.byte	0x02, 0x4a
	.zero		1
	.zero		1


	//----- nvinfo : EIATTR_EXIT_INSTR_OFFSETS
	.align		4
        /*00c8*/ 	.byte	0x04, 0x1c
        /*00ca*/ 	.short	(.L_55 - .L_54)


	//   ....[0]....
.L_54:
        /*00cc*/ 	.word	0x000002e0


	//   ....[1]....
        /*00d0*/ 	.word	0x000023e0


	//----- nvinfo : EIATTR_CRS_STACK_SIZE
	.align		4
.L_55:
        /*00d4*/ 	.byte	0x04, 0x1e
        /*00d6*/ 	.short	(.L_57 - .L_56)
.L_56:
        /*00d8*/ 	.word	0x00000000


	//----- nvinfo : EIATTR_CBANK_PARAM_SIZE
	.align		4
.L_57:
        /*00dc*/ 	.byte	0x03, 0x19
        /*00de*/ 	.short	0x0034


	//----- nvinfo : EIATTR_PARAM_CBANK
	.align		4
        /*00e0*/ 	.byte	0x04, 0x0a
        /*00e2*/ 	.short	(.L_59 - .L_58)
	.align		4
.L_58:
        /*00e4*/ 	.word	index@(.nv.constant0.steel_col2im_kernel)
        /*00e8*/ 	.short	0x0380
        /*00ea*/ 	.short	0x0034


	//----- nvinfo : EIATTR_SW_WAR
	.align		4
.L_59:
        /*00ec*/ 	.byte	0x04, 0x36
        /*00ee*/ 	.short	(.L_61 - .L_60)
.L_60:
        /*00f0*/ 	.word	0x00000008
.L_61:


//--------------------- .nv.info.steel_im2col_kernel --------------------------
	.section	.nv.info.steel_im2col_kernel,"",@"SHT_CUDA_INFO"
	.sectionflags	@""
	.align	4


	//----- nvinfo : EIATTR_CUDA_API_VERSION
	.align		4
        /*0000*/ 	.byte	0x04, 0x37
        /*0002*/ 	.short	(.L_63 - .L_62)
.L_62:
        /*0004*/ 	.word	0x00000082


	//----- nvinfo : EIATTR_KPARAM_INFO
	.align		4
.L_63:
        /*0008*/ 	.byte	0x04, 0x17
        /*000a*/ 	.short	(.L_65 - .L_64)
.L_64:
        /*000c*/ 	.word	0x00000000
        /*0010*/ 	.short	0x000a
        /*0012*/ 	.short	0x0030
        /*0014*/ 	.byte	0x00, 0xf0, 0x11, 0x00


	//----- nvinfo : EIATTR_KPARAM_INFO
	.align		4
.L_65:
        /*0018*/ 	.byte	0x04, 0x17
        /*001a*/ 	.short	(.L_67 - .L_66)
.L_66:
        /*001c*/ 	.word	0x00000000
        /*0020*/ 	.short	0x0009
        /*0022*/ 	.short	0x002c
        /*0024*/ 	.byte	0x00, 0xf0, 0x11, 0x00


	//----- nvinfo : EIATTR_KPARAM_INFO
	.align		4
.L_67:
        /*0028*/ 	.byte	0x04, 0x17
        /*002a*/ 	.short	(.L_69 - .L_68)
.L_68:
        /*002c*/ 	.word	0x00000000
        /*0030*/ 	.short	0x0008
        /*0032*/ 	.short	0x0028
        /*0034*/ 	.byte	0x00, 0xf0, 0x11, 0x00


	//----- nvinfo : EIATTR_KPARAM_INFO
	.align		4
.L_69:
        /*0038*/ 	.byte	0x04, 0x17
        /*003a*/ 	.short	(.L_71 - .L_70)
.L_70:
        /*003c*/ 	.word	0x00000000
        /*0040*/ 	.short	0x0007
        /*0042*/ 	.short	0x0024
        /*0044*/ 	.byte	0x00, 0xf0, 0x11, 0x00


	//----- nvinfo : EIATTR_KPARAM_INFO
	.align		4
.L_71:
        /*0048*/ 	.byte	0x04, 0x17
        /*004a*/ 	.short	(.L_73 - .L_72)
.L_72:
        /*004c*/ 	.word	0x00000000
        /*0050*/ 	.short	0x0006
        /*0052*/ 	.short	0x0020
        /*0054*/ 	.byte	0x00, 0xf0, 0x11, 0x00


	//----- nvinfo : EIATTR_KPARAM_INFO
	.align		4
.L_73:
        /*0058*/ 	.byte	0x04, 0x17
        /*005a*/ 	.short	(.L_75 - .L_74)
.L_74:
        /*005c*/ 	.word	0x00000000
        /*0060*/ 	.short	0x0005
        /*0062*/ 	.short	0x001c
        /*0064*/ 	.byte	0x00, 0xf0, 0x11, 0x00


	//----- nvinfo : EIATTR_KPARAM_INFO
	.align		4
.L_75:
        /*0068*/ 	.byte	0x04, 0x17
        /*006a*/ 	.short	(.L_77 - .L_76)
.L_76:
        /*006c*/ 	.word	0x00000000
        /*0070*/ 	.short	0x0004
        /*0072*/ 	.short	0x0018
        /*0074*/ 	.byte	0x00, 0xf0, 0x11, 0x00


	//----- nvinfo : EIATTR_KPARAM_INFO
	.align		4
.L_77:
        /*0078*/ 	.byte	0x04, 0x17
        /*007a*/ 	.short	(.L_79 - .L_78)
.L_78:
        /*007c*/ 	.word	0x00000000
        /*0080*/ 	.short	0x0003
        /*0082*/ 	.short	0x0014
        /*0084*/ 	.byte	0x00, 0xf0, 0x11, 0x00


	//----- nvinfo : EIATTR_KPARAM_INFO
	.align		4
.L_79:
        /*0088*/ 	.byte	0x04, 0x17
        /*008a*/ 	.short	(.L_81 - .L_80)
.L_80:
        /*008c*/ 	.word	0x00000000
        /*0090*/ 	.short	0x0002
        /*0092*/ 	.short	0x0010
        /*0094*/ 	.byte	0x00, 0xf0, 0x11, 0x00


	//----- nvinfo : EIATTR_KPARAM_INFO
	.align		4
.L_81:
        /*0098*/ 	.byte	0x04, 0x17
        /*009a*/ 	.short	(.L_83 - .L_82)
.L_82:
        /*009c*/ 	.word	0x00000000
        /*00a0*/ 	.short	0x0001
        /*00a2*/ 	.short	0x0008
        /*00a4*/ 	.byte	0x00, 0xf5, 0x21, 0x00


	//----- nvinfo : EIATTR_KPARAM_INFO
	.align		4
.L_83:
        /*00a8*/ 	.byte	0x04, 0x17
        /*00aa*/ 	.short	(.L_85 - .L_84)
.L_84:
        /*00ac*/ 	.word	0x00000000
        /*00b0*/ 	.short	0x0000
        /*00b2*/ 	.short	0x0000
        /*00b4*/ 	.byte	0x00, 0xf5, 0x21, 0x00


	//----- nvinfo : EIATTR_SPARSE_MMA_MASK
	.align		4
.L_85:
        /*00b8*/ 	.byte	0x03, 0x50
        /*00ba*/ 	.short	0x0000


	//----- nvinfo : EIATTR_MAXREG_COUNT
	.align		4
        /*00bc*/ 	.byte	0x03, 0x1b
        /*00be*/ 	.short	0x00ff


	//----- nvinfo : EIATTR_MERCURY_ISA_VERSION
	.align		4
        /*00c0*/ 	.byte	0x03, 0x5f
        /*00c2*/ 	.short	0x0101


	//----- nvinfo : EIATTR_VRC_CTA_INIT_COUNT
	.align		4
        /*00c4*/ 	.byte	0x02, 0x4a
	.zero		1
	.zero		1


	//----- nvinfo : EIATTR_EXIT_INSTR_OFFSETS
	.align		4
        /*00c8*/ 	.byte	0x04, 0x1c
        /*00ca*/ 	.short	(.L_87 - .L_86)


	//   ....[0]....
.L_86:
        /*00cc*/ 	.word	0x00000360


	//   ....[1]....
        /*00d0*/ 	.word	0x00000a40


	//----- nvinfo : EIATTR_CRS_STACK_SIZE
	.align		4
.L_87:
        /*00d4*/ 	.byte	0x04, 0x1e
        /*00d6*/ 	.short	(.L_89 - .L_88)
.L_88:
        /*00d8*/ 	.word	0x00000000


	//----- nvinfo : EIATTR_CBANK_PARAM_SIZE
	.align		4
.L_89:
        /*00dc*/ 	.byte	0x03, 0x19
        /*00de*/ 	.short	0x0034


	//----- nvinfo : EIATTR_PARAM_CBANK
	.align		4
        /*00e0*/ 	.byte	0x04, 0x0a
        /*00e2*/ 	.short	(.L_91 - .L_90)
	.align		4
.L_90:
        /*00e4*/ 	.word	index@(.nv.constant0.steel_im2col_kernel)
        /*00e8*/ 	.short	0x0380
        /*00ea*/ 	.short	0x0034


	//----- nvinfo : EIATTR_SW_WAR
	.align		4
.L_91:
        /*00ec*/ 	.byte	0x04, 0x36
        /*00ee*/ 	.short	(.L_93 - .L_92)
.L_92:
        /*00f0*/ 	.word	0x00000008
.L_93:


//--------------------- .nv.info.steel_conv2d_1x1_kernel --------------------------
	.section	.nv.info.steel_conv2d_1x1_kernel,"",@"SHT_CUDA_INFO"
	.sectionflags	@""
	.align	4


	//----- nvinfo : EIATTR_CUDA_API_VERSION
	.align		4
        /*0000*/ 	.byte	0x04, 0x37
        /*0002*/ 	.short	(.L_95 - .L_94)
.L_94:
        /*0004*/ 	.word	0x00000082


	//----- nvinfo : EIATTR_KPARAM_INFO
	.align		4
.L_95:
        /*0008*/ 	.byte	0x04, 0x17
        /*000a*/ 	.short	(.L_97 - .L_96)
.L_96:
        /*000c*/ 	.word	0x00000000
        /*0010*/ 	.short	0x0008
        /*0012*/ 	.short	0x0030
        /*0014*/ 	.byte	0x00, 0xf0, 0x11, 0x00


	//----- nvinfo : EIATTR_KPARAM_INFO
	.align		4
.L_97:
        /*0018*/ 	.byte	0x04, 0x17
        /*001a*/ 	.short	(.L_99 - .L_98)
.L_98:
        /*001c*/ 	.word	0x00000000
        /*0020*/ 	.short	0x0007
        /*0022*/ 	.short	0x002c
        /*0024*/ 	.byte	0x00, 0xf0, 0x11, 0x00


	//----- nvinfo : EIATTR_KPARAM_INFO
	.align		4
.L_99:
        /*0028*/ 	.byte	0x04, 0x17
        /*002a*/ 	.short	(.L_101 - .L_100)
.L_100:
        /*002c*/ 	.word	0x00000000
        /*0030*/ 	.short	0x0006
        /*0032*/ 	.short	0x0028
        /*0034*/ 	.byte	0x00, 0xf0, 0x11, 0x00


	//----- nvinfo : EIATTR_KPARAM_INFO
	.align		4
.L_101:
        /*0038*/ 	.byte	0x04, 0x17
        /*003a*/ 	.short	(.L_103 - .L_102)
.L_102:
        /*003c*/ 	.word	0x00000000
        /*0040*/ 	.short	0x0005
        /*0042*/ 	.short	0x0024
        /*0044*/ 	.byte	0x00, 0xf0, 0x11, 0x00


	//----- nvinfo : EIATTR_KPARAM_INFO
	.align		4
.L_103:
        /*0048*/ 	.byte	0x04, 0x17
        /*004a*/ 	.short	(.L_105 - .L_104)
.L_104:
        /*004c*/ 	.word	0x00000000
        /*0050*/ 	.short	0x0004
        /*0052*/ 	.short	0x0020
        /*0054*/ 	.byte	0x00, 0xf0, 0x11, 0x00


	//----- nvinfo : EIATTR_KPARAM_INFO
	.align		4
.L_105:
        /*0058*/ 	.byte	0x04, 0x17
        /*005a*/ 	.short	(.L_107 - .L_106)
.L_106:
        /*005c*/ 	.word	0x00000000
        /*0060*/ 	.short	0x0003
        /*0062*/ 	.short	0x0018
        /*0064*/ 	.byte	0x00, 0xf5, 0x21, 0x00


	//----- nvinfo : EIATTR_KPARAM_INFO
	.align		4
.L_107:
        /*0068*/ 	.byte	0x04, 0x17
        /*006a*/ 	.short	(.L_109 - .L_108)
.L_108:
        /*006c*/ 	.word	0x00000000
        /*0070*/ 	.short	0x0002
        /*0072*/ 	.short	0x0010
        /*0074*/ 	.byte	0x00, 0xf5, 0x21, 0x00


	//----- nvinfo : EIATTR_KPARAM_INFO
	.align		4
.L_109:
        /*0078*/ 	.byte	0x04, 0x17
        /*007a*/ 	.short	(.L_111 - .L_110)
.L_110:
        /*007c*/ 	.word	0x00000000
        /*0080*/ 	.short	0x0001
        /*0082*/ 	.short	0x0008
        /*0084*/ 	.byte	0x00, 0xf5, 0x21, 0x00


	//----- nvinfo : EIATTR_KPARAM_INFO
	.align		4
.L_111:
        /*0088*/ 	.byte	0x04, 0x17
        /*008a*/ 	.short	(.L_113 - .L_112)
.L_112:
        /*008c*/ 	.word	0x00000000
        /*0090*/ 	.short	0x0000
        /*0092*/ 	.short	0x0000
        /*0094*/ 	.byte	0x00, 0xf5, 0x21, 0x00


	//----- nvinfo : EIATTR_SPARSE_MMA_MASK
	.align		4
.L_113:
        /*0098*/ 	.byte	0x03, 0x50
        /*009a*/ 	.short	0x0000


	//----- nvinfo : EIATTR_MAXREG_COUNT
	.align		4
        /*009c*/ 	.byte	0x03, 0x1b
        /*009e*/ 	.short	0x00ff


	//----- nvinfo : EIATTR_MERCURY_ISA_VERSION
	.align		4
        /*00a0*/ 	.byte	0x03, 0x5f
        /*00a2*/ 	.short	0x0101


	//----- nvinfo : EIATTR_VRC_CTA_INIT_COUNT
	.align		4
        /*00a4*/ 	.byte	0x02, 0x4a
	.zero		1
	.zero		1


	//----- nvinfo : EIATTR_EXIT_INSTR_OFFSETS
	.align		4
        /*00a8*/ 	.byte	0x04, 0x1c
        /*00aa*/ 	.short	(.L_115 - .L_114)


	//   ....[0]....
.L_114:
        /*00ac*/ 	.word	0x000000d0


	//   ....[1]....
        /*00b0*/ 	.word	0x00000ea0


	//----- nvinfo : EIATTR_CBANK_PARAM_SIZE
	.align		4
.L_115:
        /*00b4*/ 	.byte	0x03, 0x19
        /*00b6*/ 	.short	0x0034


	//----- nvinfo : EIATTR_PARAM_CBANK
	.align		4
        /*00b8*/ 	.byte	0x04, 0x0a
        /*00ba*/ 	.short	(.L_117 - .L_116)
	.align		4
.L_116:
        /*00bc*/ 	.word	index@(.nv.constant0.steel_conv2d_1x1_kernel)
        /*00c0*/ 	.short	0x0380
        /*00c2*/ 	.short	0x0034


	//----- nvinfo : EIATTR_SW_WAR
	.align		4
.L_117:
        /*00c4*/ 	.byte	0x04, 0x36
        /*00c6*/ 	.short	(.L_119 - .L_118)
.L_118:
        /*00c8*/ 	.word	0x00000008
.L_119:


//--------------------- .nv.info.steel_conv2d_depthwise_kernel --------------------------
	.section	.nv.info.steel_conv2d_depthwise_kernel,"",@"SHT_CUDA_INFO"
	.sectionflags	@""
	.align	4


	//----- nvinfo : EIATTR_CUDA_API_VERSION
	.align		4
        /*0000*/ 	.byte	0x04, 0x37
        /*0002*/ 	.short	(.L_121 - .L_120)
.L_120:
        /*0004*/ 	.word	0x00000082


	//----- nvinfo : EIATTR_KPARAM_INFO
	.align		4
.L_121:
        /*0008*/ 	.byte	0x04, 0x17
        /*000a*/ 	.short	(.L_123 - .L_122)
.L_122:
        /*000c*/ 	.word	0x00000000
        /*0010*/ 	.short	0x000d
        /*0012*/ 	.short	0x0044
        /*0014*/ 	.byte	0x00, 0xf0, 0x11, 0x00


	//----- nvinfo : EIATTR_KPARAM_INFO
	.align		4
.L_123:
        /*0018*/ 	.byte	0x04, 0x17
        /*001a*/ 	.short	(.L_125 - .L_124)
.L_124:
        /*001c*/ 	.word	0x00000000
        /*0020*/ 	.short	0x000c
        /*0022*/ 	.short	0x0040
        /*0024*/ 	.byte	0x00, 0xf0, 0x11, 0x00


	//----- nvinfo : EIATTR_KPARAM_INFO
	.align		4
.L_125:
        /*0028*/ 	.byte	0x04, 0x17
        /*002a*/ 	.short	(.L_127 - .L_126)
.L_126:
        /*002c*/ 	.word	0x00000000
        /*0030*/ 	.short	0x000b
        /*0032*/ 	.short	0x003c
        /*0034*/ 	.byte	0x00, 0xf0, 0x11, 0x00


	//----- nvinfo : EIATTR_KPARAM_INFO
	.align		4
.L_127:
        /*0038*/ 	.byte	0x04, 0x17
        /*003a*/ 	.short	(.L_129 - .L_128)
.L_128:
        /*003c*/ 	.word	0x00000000
        /*0040*/ 	.short	0x000a
        /*0042*/ 	.short	0x0038
        /*0044*/ 	.byte	0x00, 0xf0, 0x11, 0x00


	//----- nvinfo : EIATTR_KPARAM_INFO
	.align		4
.L_129:
        /*0048*/ 	.byte	0x04, 0x17
        /*004a*/ 	.short	(.L_131 - .L_130)
.L_130:
        /*004c*/ 	.word	0x00000000
        /*0050*/ 	.short	0x0009
        /*0052*/ 	.short	0x0034
        /*0054*/ 	.byte	0x00, 0xf0, 0x11, 0x00


	//----- nvinfo : EIATTR_KPARAM_INFO
	.align		4
.L_131:
        /*0058*/ 	.byte	0x04, 0x17
        /*005a*/ 	.short	(.L_133 - .L_132)
.L_132:
        /*005c*/ 	.word	0x00000000
        /*0060*/ 	.short	0x0008
        /*0062*/ 	.short	0x0030
        /*0064*/ 	.byte	0x00, 0xf0, 0x11, 0x00


	//----- nvinfo : EIATTR_KPARAM_INFO
	.align		4
.L_133:
        /*0068*/ 	.byte	0x04, 0x17
        /*006a*/ 	.short	(.L_135 - .L_134)
.L_134:
        /*006c*/ 	.word	0x00000000
        /*0070*/ 	.short	0x0007
        /*0072*/ 	.short	0x002c
        /*0074*/ 	.byte	0x00, 0xf0, 0x11, 0x00


	//----- nvinfo : EIATTR_KPARAM_INFO
	.align		4
.L_135:
        /*0078*/ 	.byte	0x04, 0x17
        /*007a*/ 	.short	(.L_137 - .L_136)
.L_136:
        /*007c*/ 	.word	0x00000000
        /*0080*/ 	.short	0x0006
        /*0082*/ 	.short	0x0028
        /*0084*/ 	.byte	0x00, 0xf0, 0x11, 0x00


	//----- nvinfo : EIATTR_KPARAM_INFO
	.align		4
.L_137:
        /*0088*/ 	.byte	0x04, 0x17
        /*008a*/ 	.short	(.L_139 - .L_138)
.L_138:
        /*008c*/ 	.word	0x00000000
        /*0090*/ 	.short	0x0005
        /*0092*/ 	.short	0x0024
        /*0094*/ 	.byte	0x00, 0xf0, 0x11, 0x00


	//----- nvinfo : EIATTR_KPARAM_INFO
	.align		4
.L_139:
        /*0098*/ 	.byte	0x04, 0x17
        /*009a*/ 	.short	(.L_141 - .L_140)
.L_140:
        /*009c*/ 	.word	0x00000000
        /*00a0*/ 	.short	0x0004
        /*00a2*/ 	.short	0x0020
        /*00a4*/ 	.byte	0x00, 0xf0, 0x11, 0x00


	//----- nvinfo : EIATTR_KPARAM_INFO
	.align		4
.L_141:
        /*00a8*/ 	.byte	0x04, 0x17
        /*00aa*/ 	.short	(.L_143 - .L_142)
.L_142:
        /*00ac*/ 	.word	0x00000000
        /*00b0*/ 	.short	0x0003
        /*00b2*/ 	.short	0x0018
        /*00b4*/ 	.byte	0x00, 0xf5, 0x21, 0x00


	//----- nvinfo : EIATTR_KPARAM_INFO
	.align		4
.L_143:
        /*00b8*/ 	.byte	0x04, 0x17
        /*00ba*/ 	.short	(.L_145 - .L_144)
.L_144:
        /*00bc*/ 	.word	0x00000000
        /*00c0*/ 	.short	0x0002
        /*00c2*/ 	.short	0x0010
        /*00c4*/ 	.byte	0x00, 0xf5, 0x21, 0x00


	//----- nvinfo : EIATTR_KPARAM_INFO
	.align		4
.L_145:
        /*00c8*/ 	.byte	0x04, 0x17
        /*00ca*/ 	.short	(.L_147 - .L_146)
.L_146:
        /*00cc*/ 	.word	0x00000000
        /*00d0*/ 	.short	0x0001
        /*00d2*/ 	.short	0x0008
        /*00d4*/ 	.byte	0x00, 0xf5, 0x21, 0x00


	//----- nvinfo : EIATTR_KPARAM_INFO
	.align		4
.L_147:
        /*00d8*/ 	.byte	0x04, 0x17
        /*00da*/ 	.short	(.L_149 - .L_148)
.L_148:
        /*00dc*/ 	.word	0x00000000
        /*00e0*/ 	.short	0x0000
        /*00e2*/ 	.short	0x0000
        /*00e4*/ 	.byte	0x00, 0xf5, 0x21, 0x00


	//----- nvinfo : EIATTR_SPARSE_MMA_MASK
	.align		4
.L_149:
        /*00e8*/ 	.byte	0x03, 0x50
        /*00ea*/ 	.short	0x0000


	//----- nvinfo : EIATTR_MAXREG_COUNT
	.align		4
        /*00ec*/ 	.byte	0x03, 0x1b
        /*00ee*/ 	.short	0x00ff


	//----- nvinfo : EIATTR_MERCURY_ISA_VERSION
	.align		4
        /*00f0*/ 	.byte	0x03, 0x5f
        /*00f2*/ 	.short	0x0101


	//----- nvinfo : EIATTR_VRC_CTA_INIT_COUNT
	.align		4
        /*00f4*/ 	.byte	0x02, 0x4a
	.zero		1
	.zero		1


	//----- nvinfo : EIATTR_EXIT_INSTR_OFFSETS
	.align		4
        /*00f8*/ 	.byte	0x04, 0x1c
        /*00fa*/ 	.short	(.L_151 - .L_150)


	//   ....[0]....
.L_150:
        /*00fc*/ 	.word	0x000004f0


	//   ....[1]....
        /*0100*/ 	.word	0x00001750


	//----- nvinfo : EIATTR_CRS_STACK_SIZE
	.align		4
.L_151:
        /*0104*/ 	.byte	0x04, 0x1e
        /*0106*/ 	.short	(.L_153 - .L_152)
.L_152:
        /*0108*/ 	.word	0x00000000


	//----- nvinfo : EIATTR_CBANK_PARAM_SIZE
	.align		4
.L_153:
        /*010c*/ 	.byte	0x03, 0x19
        /*010e*/ 	.short	0x0048


	//----- nvinfo : EIATTR_PARAM_CBANK
	.align		4
        /*0110*/ 	.byte	0x04, 0x0a
        /*0112*/ 	.short	(.L_155 - .L_154)
	.align		4
.L_154:
        /*0114*/ 	.word	index@(.nv.constant0.steel_conv2d_depthwise_kernel)
        /*0118*/ 	.short	0x0380
        /*011a*/ 	.short	0x0048


	//----- nvinfo : EIATTR_SW_WAR
	.align		4
.L_155:
        /*011c*/ 	.byte	0x04, 0x36
        /*011e*/ 	.short	(.L_157 - .L_156)
.L_156:
        /*0120*/ 	.word	0x00000008
.L_157:


//--------------------- .nv.info.steel_conv2d_direct_kernel --------------------------
	.section	.nv.info.steel_conv2d_direct_kernel,"",@"SHT_CUDA_INFO"
	.sectionflags	@""
	.align	4


	//----- nvinfo : EIATTR_CUDA_API_VERSION
	.align		4
        /*0000*/ 	.byte	0x04, 0x37
        /*0002*/ 	.short	(.L_159 - .L_158)
.L_158:
        /*0004*/ 	.word	0x00000082


	//----- nvinfo : EIATTR_KPARAM_INFO
	.align		4
.L_159:
        /*0008*/ 	.byte	0x04, 0x17
        /*000a*/ 	.short	(.L_161 - .L_160)
.L_160:
        /*000c*/ 	.word	0x00000000
        /*0010*/ 	.short	0x000e
        /*0012*/ 	.short	0x0048
        /*0014*/ 	.byte	0x00, 0xf0, 0x11, 0x00


	//----- nvinfo : EIATTR_KPARAM_INFO
	.align		4
.L_161:
        /*0018*/ 	.byte	0x04, 0x17
        /*001a*/ 	.short	(.L_163 - .L_162)
.L_162:
        /*001c*/ 	.word	0x00000000
        /*0020*/ 	.short	0x000d
        /*0022*/ 	.short	0x0044
        /*0024*/ 	.byte	0x00, 0xf0, 0x11, 0x00


	//----- nvinfo : EIATTR_KPARAM_INFO
	.align		4
.L_163:
        /*0028*/ 	.byte	0x04, 0x17
        /*002a*/ 	.short	(.L_165 - .L_164)
.L_164:
        /*002c*/ 	.word	0x00000000
        /*0030*/ 	.short	0x000c
        /*0032*/ 	.short	0x0040
        /*0034*/ 	.byte	0x00, 0xf0, 0x11, 0x00


	//----- nvinfo : EIATTR_KPARAM_INFO
	.align		4
.L_165:
        /*0038*/ 	.byte	0x04, 0x17
        /*003a*/ 	.short	(.L_167 - .L_166)
.L_166:
        /*003c*/ 	.word	0x00000000
        /*0040*/ 	.short	0x000b
        /*0042*/ 	.short	0x003c
        /*0044*/ 	.byte	0x00, 0xf0, 0x11, 0x00


	//----- nvinfo : EIATTR_KPARAM_INFO
	.align		4
.L_167:
        /*0048*/ 	.byte	0x04, 0x17
        /*004a*/ 	.short	(.L_169 - .L_168)
.L_168:
        /*004c*/ 	.word	0x00000000
        /*0050*/ 	.short	0x000a
        /*0052*/ 	.short	0x0038
        /*0054*/ 	.byte	0x00, 0xf0, 0x11, 0x00


	//----- nvinfo : EIATTR_KPARAM_INFO
	.align		4
.L_169:
        /*0058*/ 	.byte	0x04, 0x17
        /*005a*/ 	.short	(.L_171 - .L_170)
.L_170:
        /*005c*/ 	.word	0x00000000
        /*0060*/ 	.short	0x0009
        /*0062*/ 	.short	0x0034
        /*0064*/ 	.byte	0x00, 0xf0, 0x11, 0x00


	//----- nvinfo : EIATTR_KPARAM_INFO
	.align		4
.L_171:
        /*0068*/ 	.byte	0x04, 0x17
        /*006a*/ 	.short	(.L_173 - .L_172)
.L_172:
        /*006c*/ 	.word	0x00000000
        /*0070*/ 	.short	0x0008
        /*0072*/ 	.short	0x0030
        /*0074*/ 	.byte	0x00, 0xf0, 0x11, 0x00


	//----- nvinfo : EIATTR_KPARAM_INFO
	.align		4
.L_173:
        /*0078*/ 	.byte	0x04, 0x17
        /*007a*/ 	.short	(.L_175 - .L_174)
.L_174:
        /*007c*/ 	.word	0x00000000
        /*0080*/ 	.short	0x0007
        /*0082*/ 	.short	0x002c
        /*0084*/ 	.byte	0x00, 0xf0, 0x11, 0x00


	//----- nvinfo : EIATTR_KPARAM_INFO
	.align		4
.L_175:
        /*0088*/ 	.byte	0x04, 0x17
        /*008a*/ 	.short	(.L_177 - .L_176)
.L_176:
        /*008c*/ 	.word	0x00000000
        /*0090*/ 	.short	0x0006
        /*0092*/ 	.short	0x0028
        /*0094*/ 	.byte	0x00, 0xf0, 0x11, 0x00


	//----- nvinfo : EIATTR_KPARAM_INFO
	.align		4
.L_177:
        /*0098*/ 	.byte	0x04, 0x17
        /*009a*/ 	.short	(.L_179 - .L_178)
.L_178:
        /*009c*/ 	.word	0x00000000
        /*00a0*/ 	.short	0x0005
        /*00a2*/ 	.short	0x0024
        /*00a4*/ 	.byte	0x00, 0xf0, 0x11, 0x00


	//----- nvinfo : EIATTR_KPARAM_INFO
	.align		4
.L_179:
        /*00a8*/ 	.byte	0x04, 0x17
        /*00aa*/ 	.short	(.L_181 - .L_180)
.L_180:
        /*00ac*/ 	.word	0x00000000
        /*00b0*/ 	.short	0x0004
        /*00b2*/ 	.short	0x0020
        /*00b4*/ 	.byte	0x00, 0xf0, 0x11, 0x00


	//----- nvinfo : EIATTR_KPARAM_INFO
	.align		4
.L_181:
        /*00b8*/ 	.byte	0x04, 0x17
        /*00ba*/ 	.short	(.L_183 - .L_182)
.L_182:
        /*00bc*/ 	.word	0x00000000
        /*00c0*/ 	.short	0x0003
        /*00c2*/ 	.short	0x0018
        /*00c4*/ 	.byte	0x00, 0xf5, 0x21, 0x00


	//----- nvinfo : EIATTR_KPARAM_INFO
	.align		4
.L_183:
        /*00c8*/ 	.byte	0x04, 0x17
        /*00ca*/ 	.short	(.L_185 - .L_184)
.L_184:
        /*00cc*/ 	.word	0x00000000
        /*00d0*/ 	.short	0x0002
        /*00d2*/ 	.short	0x0010
        /*00d4*/ 	.byte	0x00, 0xf5, 0x21, 0x00


	//----- nvinfo : EIATTR_KPARAM_INFO
	.align		4
.L_185:
        /*00d8*/ 	.byte	0x04, 0x17
        /*00da*/ 	.short	(.L_187 - .L_186)
.L_186:
        /*00dc*/ 	.word	0x00000000
        /*00e0*/ 	.short	0x0001
        /*00e2*/ 	.short	0x0008
        /*00e4*/ 	.byte	0x00, 0xf5, 0x21, 0x00


	//----- nvinfo : EIATTR_KPARAM_INFO
	.align		4
.L_187:
        /*00e8*/ 	.byte	0x04, 0x17
        /*00ea*/ 	.short	(.L_189 - .L_188)
.L_188:
        /*00ec*/ 	.word	0x00000000
        /*00f0*/ 	.short	0x0000
        /*00f2*/ 	.short	0x0000
        /*00f4*/ 	.byte	0x00, 0xf5, 0x21, 0x00


	//----- nvinfo : EIATTR_SPARSE_MMA_MASK
	.align		4
.L_189:
        /*00f8*/ 	.byte	0x03, 0x50
        /*00fa*/ 	.short	0x0000


	//----- nvinfo : EIATTR_MAXREG_COUNT
	.align		4
        /*00fc*/ 	.byte	0x03, 0x1b
        /*00fe*/ 	.short	0x00ff


	//----- nvinfo : EIATTR_MERCURY_ISA_VERSION
	.align		4
        /*0100*/ 	.byte	0x03, 0x5f
        /*0102*/ 	.short	0x0101


	//----- nvinfo : EIATTR_VRC_CTA_INIT_COUNT
	.align		4
        /*0104*/ 	.byte	0x02, 0x4a
	.zero		1
	.zero		1


	//----- nvinfo : EIATTR_EXIT_INSTR_OFFSETS
	.align		4
        /*0108*/ 	.byte	0x04, 0x1c
        /*010a*/ 	.short	(.L_191 - .L_190)


	//   ....[0]....
.L_190:
        /*010c*/ 	.word	0x00000500


	//   ....[1]....
        /*0110*/ 	.word	0x00001830


	//----- nvinfo : EIATTR_CRS_STACK_SIZE
	.align		4
.L_191:
        /*0114*/ 	.byte	0x04, 0x1e
        /*0116*/ 	.short	(.L_193 - .L_192)
.L_192:
        /*0118*/ 	.word	0x00000000


	//----- nvinfo : EIATTR_CBANK_PARAM_SIZE
	.align		4
.L_193:
        /*011c*/ 	.byte	0x03, 0x19
        /*011e*/ 	.short	0x004c


	//----- nvinfo : EIATTR_PARAM_CBANK
	.align		4
        /*0120*/ 	.byte	0x04, 0x0a
        /*0122*/ 	.short	(.L_195 - .L_194)
	.align		4
.L_194:
        /*0124*/ 	.word	index@(.nv.constant0.steel_conv2d_direct_kernel)
        /*0128*/ 	.short	0x0380
        /*012a*/ 	.short	0x004c


	//----- nvinfo : EIATTR_SW_WAR
	.align		4
.L_195:
        /*012c*/ 	.byte	0x04, 0x36
        /*012e*/ 	.short	(.L_197 - .L_196)
.L_196:
        /*0130*/ 	.word	0x00000008
.L_197:


//--------------------- .nv.callgraph             --------------------------
	.section	.nv.callgraph,"",@"SHT_CUDA_CALLGRAPH"
	.align	4
	.sectionentsize	8
	.align		4
        /*0000*/ 	.word	0x00000000
	.align		4
        /*0004*/ 	.word	0xffffffff
	.align		4
        /*0008*/ 	.word	0x00000000
	.align		4
        /*000c*/ 	.word	0xfffffffe
	.align		4
        /*0010*/ 	.word	0x00000000
	.align		4
        /*0014*/ 	.word	0xfffffffd
	.align		4
        /*0018*/ 	.word	0x00000000
	.align		4
        /*001c*/ 	.word	0xfffffffc


//--------------------- .text.steel_col2im_kernel --------------------------
	.section	.text.steel_col2im_kernel,"ax",@progbits
	.align	128
        .global         steel_col2im_kernel
        .type           steel_col2im_kernel,@function
        .size           steel_col2im_kernel,(.L_x_47 - steel_col2im_kernel)
        .other          steel_col2im_kernel,@"STO_CUDA_ENTRY STV_DEFAULT"
steel_col2im_kernel:
.text.steel_col2im_kernel:
[----:B------:R-:W-:Y:S08]  /*0000*/  LDC R1, c[0x0][0x37c] ;  /* 0x0000df00ff017b82 */ /* 0x000ff00000000800 */
[----:B------:R-:W0:Y:S01]  /*0010*/  LDC.64 R8, c[0x0][0x3a0] ;  /* 0x0000e800ff087b82 */ /* 0x000e220000000a00 */
[----:B------:R-:W1:Y:S01]  /*0020*/  LDCU.128 UR4, c[0x0][0x390] ;  /* 0x00007200ff0477ac */ /* 0x000e620008000c00 */
[----:B------:R-:W2:Y:S06]  /*0030*/  S2R R13, SR_TID.X ;  /* 0x00000000000d7919 */ /* 0x000eac0000002100 */
[----:B------:R-:W3:Y:S08]  /*0040*/  LDC.64 R4, c[0x0][0x3a8] ;  /* 0x0000ea00ff047b82 */ /* 0x000ef00000000a00 */
[----:B------:R-:W4:Y:S01]  /*0050*/  LDC R6, c[0x0][0x3b0] ;  /* 0x0000ec00ff067b82 */ /* 0x000f220000000800 */
[----:B-1----:R-:W-:-:S02]  /*0060*/  UIADD3 UR8, UPT, UPT, UR5, -UR7, URZ ;  /* 0x8000000705087290 */ /* 0x002fc4000fffe0ff */
[----:B------:R-:W-:Y:S01]  /*0070*/  UIMAD UR4, UR5, UR4, URZ ;  /* 0x00000004050472a4 */ /* 0x000fe2000f8e02ff */
[----:B0-----:R-:W0:Y:S03]  /*0080*/  I2F.U32.RP R0, R9 ;  /* 0x0000000900007306 */ /* 0x001e260000209000 */
[----:B------:R-:W-:Y:S01]  /*0090*/  UIMAD UR4, UR4, UR6, URZ ;  /* 0x00000006040472a4 */ /* 0x000fe2000f8e02ff */
[----:B------:R-:W-:-:S04]  /*00a0*/  ISETP.NE.U32.AND P2, PT, R9, RZ, PT ;  /* 0x000000ff0900720c */ /* 0x000fc80003f45070 */
[----:B---3--:R-:W1:Y:S01]  /*00b0*/  I2F.U32.RP R7, R4 ;  /* 0x0000000400077306 */ /* 0x008e620000209000 */
[----:B------:R-:W-:-:S07]  /*00c0*/  ISETP.NE.U32.AND P5, PT, R4, RZ, PT ;  /* 0x000000ff0400720c */ /* 0x000fce0003fa5070 */
[----:B0-----:R-:W0:Y:S08]  /*00d0*/  MUFU.RCP R0, R0 ;  /* 0x0000000000007308 */ /* 0x001e300000001000 */
[----:B-1----:R-:W1:Y:S01]  /*00e0*/  MUFU.RCP R7, R7 ;  /* 0x0000000700077308 */ /* 0x002e620000001000 */
[----:B0-----:R-:W-:Y:S01]  /*00f0*/  VIADD R2, R0, 0xffffffe ;  /* 0x0ffffffe00027836 */ /* 0x001fe20000000000 */
[----:B------:R-:W-:Y:S01]  /*0100*/  LEA R0, R5, UR8, 0x1 ;  /* 0x0000000805007c11 */ /* 0x000fe2000f8e08ff */
[----:B------:R-:W2:Y:S05]  /*0110*/  S2UR UR8, SR_CTAID.X ;  /* 0x00000000000879c3 */ /* 0x000eaa0000002500 */
[----:B------:R0:W3:Y:S01]  /*0120*/  F2I.FTZ.U32.TRUNC.NTZ R3, R2 ;  /* 0x0000000200037305 */ /* 0x0000e2000021f000 */
[----:B-1----:R-:W-:-:S07]  /*0130*/  VIADD R10, R7, 0xffffffe ;  /* 0x0ffffffe070a7836 */ /* 0x002fce0000000000 */
[----:B------:R1:W5:Y:S01]  /*0140*/  F2I.FTZ.U32.TRUNC.NTZ R11, R10 ;  /* 0x0000000a000b7305 */ /* 0x000362000021f000 */
[----:B0-----:R-:W-:Y:S01]  /*0150*/  IMAD.MOV.U32 R2, RZ, RZ, RZ ;  /* 0x000000ffff027224 */ /* 0x001fe200078e00ff */
[----:B---3--:R-:W-:Y:S01]  /*0160*/  IADD3 R12, PT, PT, RZ, -R3, RZ ;  /* 0x80000003ff0c7210 */ /* 0x008fe20007ffe0ff */
[----:B-1----:R-:W-:-:S04]  /*0170*/  HFMA2 R10, -RZ, RZ, 0, 0 ;  /* 0x00000000ff0a7431 */ /* 0x002fc800000001ff */
[----:B------:R-:W-:Y:S02]  /*0180*/  IMAD R7, R12, R9, RZ ;  /* 0x000000090c077224 */ /* 0x000fe400078e02ff */
[----:B------:R-:W2:Y:S01]  /*0190*/  LDC R12, c[0x0][0x360] ;  /* 0x0000d800ff0c7b82 */ /* 0x000ea20000000800 */
[----:B-----5:R-:W-:Y:S02]  /*01a0*/  IMAD.MOV R15, RZ, RZ, -R11 ;  /* 0x000000ffff0f7224 */ /* 0x020fe400078e0a0b */
[----:B------:R-:W-:Y:S01]  /*01b0*/  IMAD.HI.U32 R3, R3, R7, R2 ;  /* 0x0000000703037227 */ /* 0x000fe200078e0002 */
[----:B------:R-:W-:-:S03]  /*01c0*/  IADD3 R7, PT, PT, -R8, UR6, RZ ;  /* 0x0000000608077c10 */ /* 0x000fc6000fffe1ff */
[----:B------:R-:W-:Y:S02]  /*01d0*/  IMAD R15, R15, R4, RZ ;  /* 0x000000040f0f7224 */ /* 0x000fe400078e02ff */
[----:B----4-:R-:W-:Y:S02]  /*01e0*/  IMAD R7, R6, 0x2, R7 ;  /* 0x0000000206077824 */ /* 0x010fe400078e0207 */
[----:B------:R-:W-:-:S04]  /*01f0*/  IMAD.HI.U32 R10, R11, R15, R10 ;  /* 0x0000000f0b0a7227 */ /* 0x000fc800078e000a */
[----:B------:R-:W-:-:S04]  /*0200*/  IMAD.HI.U32 R11, R3, R0, RZ ;  /* 0x00000000030b7227 */ /* 0x000fc800078e00ff */
[----:B------:R-:W-:-:S04]  /*0210*/  IMAD.HI.U32 R10, R10, R7, RZ ;  /* 0x000000070a0a7227 */ /* 0x000fc800078e00ff */
[----:B------:R-:W-:Y:S01]  /*0220*/  IMAD.MOV R2, RZ, RZ, -R11 ;  /* 0x000000ffff027224 */ /* 0x000fe200078e0a0b */
[----:B------:R-:W-:-:S03]  /*0230*/  IADD3 R3, PT, PT, -R10, RZ, RZ ;  /* 0x000000ff0a037210 */ /* 0x000fc60007ffe1ff */
[----:B------:R-:W-:Y:S02]  /*0240*/  IMAD R2, R9, R2, R0 ;  /* 0x0000000209027224 */ /* 0x000fe400078e0200 */
[----:B------:R-:W-:Y:S02]  /*0250*/  IMAD R7, R4, R3, R7 ;  /* 0x0000000304077224 */ /* 0x000fe400078e0207 */
[----:B--2---:R-:W-:Y:S01]  /*0260*/  IMAD R0, R12, UR8, R13 ;  /* 0x000000080c007c24 */ /* 0x004fe2000f8e020d */
[----:B------:R-:W-:Y:S02]  /*0270*/  ISETP.GE.U32.AND P0, PT, R2, R9, PT ;  /* 0x000000090200720c */ /* 0x000fe40003f06070 */
[----:B------:R-:W-:Y:S02]  /*0280*/  ISETP.GE.U32.AND P3, PT, R7, R4, PT ;  /* 0x000000040700720c */ /* 0x000fe40003f66070 */
[----:B------:R-:W-:-:S09]  /*0290*/  ISETP.GE.U32.AND P6, PT, R0, UR4, PT ;  /* 0x0000000400007c0c */ /* 0x000fd2000bfc6070 */
[----:B------:R-:W-:Y:S02]  /*02a0*/  @P0 IMAD.IADD R2, R2, 0x1, -R9 ;  /* 0x0000000102020824 */ /* 0x000fe400078e0a09 */
[----:B------:R-:W-:-:S03]  /*02b0*/  @P3 IMAD.IADD R7, R7, 0x1, -R4 ;  /* 0x0000000107073824 */ /* 0x000fc600078e0a04 */
[----:B------:R-:W-:Y:S02]  /*02c0*/  ISETP.GE.U32.AND P1, PT, R2, R9, PT ;  /* 0x000000090200720c */ /* 0x000fe40003f26070 */
[----:B------:R-:W-:Y:S01]  /*02d0*/  ISETP.GE.U32.AND P4, PT, R7, R4, PT ;  /* 0x000000040700720c */ /* 0x000fe20003f86070 */
[----:B------:R-:W-:-:S12]  /*02e0*/  @P6 EXIT ;  /* 0x000000000000694d */ /* 0x000fd80003800000 */
[----:B------:R-:W-:Y:S01]  /*02f0*/  UISETP.NE.AND UP0, UPT, UR7, URZ, UPT ;  /* 0x000000ff0700728c */ /* 0x000fe2000bf05270 */
[----:B------:R-:W-:Y:S01]  /*0300*/  @P0 IADD3 R11, PT, PT, R11, 0x1, RZ ;  /* 0x000000010b0b0810 */ /* 0x000fe20007ffe0ff */
[----:B------:R-:W-:Y:S01]  /*0310*/  @P3 VIADD R10, R10, 0x1 ;  /* 0x000000010a0a3836 */ /* 0x000fe20000000000 */
[----:B------:R-:W0:Y:S01]  /*0320*/  LDCU.64 UR8, c[0x0][0x358] ;  /* 0x00006b00ff0877ac */ /* 0x000e220008000a00 */
[----:B------:R-:W-:Y:S02]  /*0330*/  IMAD.MOV.U32 R2, RZ, RZ, RZ ;  /* 0x000000ffff027224 */ /* 0x000fe400078e00ff */
[----:B------:R-:W-:Y:S01]  /*0340*/  @P1 VIADD R11, R11, 0x1 ;  /* 0x000000010b0b1836 */ /* 0x000fe20000000000 */
[----:B------:R-:W-:Y:S02]  /*0350*/  @P4 IADD3 R10, PT, PT, R10, 0x1, RZ ;  /* 0x000000010a0a4810 */ /* 0x000fe40007ffe0ff */
[----:B------:R-:W-:Y:S02]  /*0360*/  @!P2 LOP3.LUT R11, RZ, R9, RZ, 0x33, !PT ;  /* 0x00000009ff0ba212 */ /* 0x000fe400078e33ff */
[----:B------:R-:W-:Y:S01]  /*0370*/  @!P5 LOP3.LUT R10, RZ, R4, RZ, 0x33, !PT ;  /* 0x00000004ff0ad212 */ /* 0x000fe200078e33ff */
[----:B------:R-:W-:Y:S06]  /*0380*/  BRA.U !UP0, `(.L_x_0) ;  /* 0x0000002108087547 */ /* 0x000fec000b800000 */
[----:B------:R-:W-:-:S06]  /*0390*/  UIMAD UR4, UR5, UR6, URZ ;  /* 0x00000006050472a4 */ /* 0x000fcc000f8e02ff */
[----:B------:R-:W-:Y:S02]  /*03a0*/  IADD3 R3, PT, PT, RZ, -UR4, RZ ;  /* 0x80000004ff037c10 */ /* 0x000fe4000fffe0ff */
[----:B------:R-:W-:Y:S01]  /*03b0*/  ISETP.NE.U32.AND P2, PT, RZ, UR4, PT ;  /* 0x00000004ff007c0c */ /* 0x000fe2000bf45070 */
[----:B------:R-:W1:Y:S08]  /*03c0*/  I2F.U32.RP R4, UR4 ;  /* 0x0000000400047d06 */ /* 0x000e700008209000 */
[----:B-1----:R-:W1:Y:S02]  /*03d0*/  MUFU.RCP R4, R4 ;  /* 0x0000000400047308 */ /* 0x002e640000001000 */
[----:B-1----:R-:W-:-:S06]  /*03e0*/  VIADD R12, R4, 0xffffffe ;  /* 0x0ffffffe040c7836 */ /* 0x002fcc0000000000 */
[----:B------:R1:W2:Y:S02]  /*03f0*/  F2I.FTZ.U32.TRUNC.NTZ R13, R12 ;  /* 0x0000000c000d7305 */ /* 0x0002a4000021f000 */
[----:B-1----:R-:W-:Y:S02]  /*0400*/  IMAD.MOV.U32 R12, RZ, RZ, RZ ;  /* 0x000000ffff0c7224 */ /* 0x002fe400078e00ff */
[----:B--2---:R-:W-:-:S04]  /*0410*/  IMAD R3, R3, R13, RZ ;  /* 0x0000000d03037224 */ /* 0x004fc800078e02ff */
[----:B------:R-:W-:-:S06]  /*0420*/  IMAD.HI.U32 R3, R13, R3, R12 ;  /* 0x000000030d037227 */ /* 0x000fcc00078e000c */
[----:B------:R-:W-:-:S04]  /*0430*/  IMAD.HI.U32 R3, R3, R0, RZ ;  /* 0x0000000003037227 */ /* 0x000fc800078e00ff */
[----:B------:R-:W-:-:S04]  /*0440*/  IMAD.MOV R7, RZ, RZ, -R3 ;  /* 0x000000ffff077224 */ /* 0x000fc800078e0a03 */
[----:B------:R-:W-:-:S05]  /*0450*/  IMAD R7, R7, UR4, R0 ;  /* 0x0000000407077c24 */ /* 0x000fca000f8e0200 */
[----:B------:R-:W-:-:S13]  /*0460*/  ISETP.GE.U32.AND P0, PT, R7, UR4, PT ;  /* 0x0000000407007c0c */ /* 0x000fda000bf06070 */
[----:B------:R-:W-:Y:S01]  /*0470*/  @P0 IADD3 R7, PT, PT, R7, -UR4, RZ ;  /* 0x8000000407070c10 */ /* 0x000fe2000fffe0ff */
[----:B------:R-:W-:Y:S01]  /*0480*/  @P0 VIADD R3, R3, 0x1 ;  /* 0x0000000103030836 */ /* 0x000fe20000000000 */
[----:B------:R-:W-:Y:S02]  /*0490*/  ISETP.NE.AND P0, PT, R8, RZ, PT ;  /* 0x000000ff0800720c */ /* 0x000fe40003f05270 */
[----:B------:R-:W-:-:S13]  /*04a0*/  ISETP.GE.U32.AND P1, PT, R7, UR4, PT ;  /* 0x0000000407007c0c */ /* 0x000fda000bf26070 */
[----:B------:R-:W-:Y:S01]  /*04b0*/  @P1 VIADD R3, R3, 0x1 ;  /* 0x0000000103031836 */ /* 0x000fe20000000000 */
[----:B------:R-:W-:-:S04]  /*04c0*/  @!P2 LOP3.LUT R3, RZ, UR4, RZ, 0x33, !PT ;  /* 0x00000004ff03ac12 */ /* 0x000fc8000f8e33ff */
[----:B------:R-:W-:-:S05]  /*04d0*/  IADD3 R7, PT, PT, -R3, RZ, RZ ;  /* 0x000000ff03077210 */ /* 0x000fca0007ffe1ff */
[----:B------:R-:W-:Y:S01]  /*04e0*/  IMAD R4, R7, UR4, R0 ;  /* 0x0000000407047c24 */ /* 0x000fe2000f8e0200 */
[----:B------:R-:W-:Y:S06]  /*04f0*/  @!P0 BRA `(.L_x_0) ;  /* 0x0000001c00ac8947 */ /* 0x000fec0003800000 */
[----:B------:R-:W1:Y:S01]  /*0500*/  I2F.U32.RP R2, UR6 ;  /* 0x0000000600027d06 */ /* 0x000e620008209000 */
[----:B------:R-:W-:Y:S01]  /*0510*/  ISETP.NE.U32.AND P2, PT, RZ, UR6, PT ;  /* 0x00000006ff007c0c */ /* 0x000fe2000bf45070 */
[----:B------:R-:W-:Y:S01]  /*0520*/  UMOV UR4, URZ ;  /* 0x000000ff00047c82 */ /* 0x000fe20008000000 */
[----:B------:R-:W-:-:S05]  /*0530*/  IADD3 R9, PT, PT, R10, 0x1, RZ ;  /* 0x000000010a097810 */ /* 0x000fca0007ffe0ff */
[----:B-1----:R-:W1:Y:S02]  /*0540*/  MUFU.RCP R2, R2 ;  /* 0x0000000200027308 */ /* 0x002e640000001000 */
[----:B-1----:R-:W-:Y:S02]  /*0550*/  VIADD R12, R2, 0xffffffe ;  /* 0x0ffffffe020c7836 */ /* 0x002fe40000000000 */
[----:B------:R-:W-:-:S04]  /*0560*/  IMAD.MOV.U32 R2, RZ, RZ, RZ ;  /* 0x000000ffff027224 */ /* 0x000fc800078e00ff */
[----:B------:R1:W2:Y:S02]  /*0570*/  F2I.FTZ.U32.TRUNC.NTZ R13, R12 ;  /* 0x0000000c000d7305 */ /* 0x0002a4000021f000 */
[----:B-1----:R-:W-:Y:S01]  /*0580*/  MOV R12, RZ ;  /* 0x000000ff000c7202 */ /* 0x002fe20000000f00 */
[----:B--2---:R-:W-:-:S04]  /*0590*/  IMAD.MOV R7, RZ, RZ, -R13 ;  /* 0x000000ffff077224 */ /* 0x004fc800078e0a0d */
[----:B------:R-:W-:-:S04]  /*05a0*/  IMAD R7, R7, UR6, RZ ;  /* 0x0000000607077c24 */ /* 0x000fc8000f8e02ff */
[----:B------:R-:W-:-:S06]  /*05b0*/  IMAD.HI.U32 R13, R13, R7, R12 ;  /* 0x000000070d0d7227 */ /* 0x000fcc00078e000c */
[----:B------:R-:W-:-:S04]  /*05c0*/  IMAD.HI.U32 R14, R13, R4, RZ ;  /* 0x000000040d0e7227 */ /* 0x000fc800078e00ff */
[----:B------:R-:W-:-:S04]  /*05d0*/  IMAD.MOV R7, RZ, RZ, -R14 ;  /* 0x000000ffff077224 */ /* 0x000fc800078e0a0e */
[----:B------:R-:W-:-:S05]  /*05e0*/  IMAD R7, R7, UR6, R4 ;  /* 0x0000000607077c24 */ /* 0x000fca000f8e0204 */
[----:B------:R-:W-:-:S13]  /*05f0*/  ISETP.GE.U32.AND P0, PT, R7, UR6, PT ;  /* 0x0000000607007c0c */ /* 0x000fda000bf06070 */
[----:B------:R-:W-:Y:S01]  /*0600*/  @P0 VIADD R7, R7, -UR6 ;  /* 0x8000000607070c36 */ /* 0x000fe20008000000 */
[----:B------:R-:W-:-:S04]  /*0610*/  @P0 IADD3 R14, PT, PT, R14, 0x1, RZ ;  /* 0x000000010e0e0810 */ /* 0x000fc80007ffe0ff */
[----:B------:R-:W-:-:S13]  /*0620*/  ISETP.GE.U32.AND P1, PT, R7, UR6, PT ;  /* 0x0000000607007c0c */ /* 0x000fda000bf26070 */
[----:B------:R-:W-:Y:S01]  /*0630*/  @P1 VIADD R14, R14, 0x1 ;  /* 0x000000010e0e1836 */ /* 0x000fe20000000000 */
[----:B------:R-:W-:-:S04]  /*0640*/  @!P2 LOP3.LUT R14, RZ, UR6, RZ, 0x33, !PT ;  /* 0x00000006ff0eac12 */ /* 0x000fc8000f8e33ff */
[----:B------:R-:W-:Y:S01]  /*0650*/  IADD3 R5, PT, PT, R14, R5, RZ ;  /* 0x000000050e057210 */ /* 0x000fe20007ffe0ff */
[----:B------:R-:W-:-:S04]  /*0660*/  IMAD.MOV R7, RZ, RZ, -R14 ;  /* 0x000000ffff077224 */ /* 0x000fc800078e0a0e */
[----:B------:R-:W-:Y:S01]  /*0670*/  IMAD R7, R7, UR6, R4 ;  /* 0x0000000607077c24 */ /* 0x000fe2000f8e0204 */
[----:B------:R-:W-:-:S03]  /*0680*/  LOP3.LUT R4, R8, 0x3, RZ, 0xc0, !PT ;  /* 0x0000000308047812 */ /* 0x000fc600078ec0ff */
[----:B------:R-:W-:Y:S01]  /*0690*/  IMAD.IADD R6, R7, 0x1, R6 ;  /* 0x0000000107067824 */ /* 0x000fe200078e0206 */
[----:B------:R-:W-:Y:S01]  /*06a0*/  LOP3.LUT R7, R8, 0xfffffffc, RZ, 0xc0, !PT ;  /* 0xfffffffc08077812 */ /* 0x000fe200078ec0ff */
[----:B------:R-:W-:-:S04]  /*06b0*/  VIADD R8, R11, 0x1 ;  /* 0x000000010b087836 */ /* 0x000fc80000000000 */
[----:B------:R-:W-:-:S07]  /*06c0*/  IMAD.MOV R10, RZ, RZ, -R7 ;  /* 0x000000ffff0a7224 */ /* 0x000fce00078e0a07 */
.L_x_17:
[----:B-1----:R-:W1:Y:S01]  /*06d0*/  LDCU.64 UR10, c[0x0][0x3a0] ;  /* 0x00007400ff0a77ac */ /* 0x002e620008000a00 */
[----:B------:R-:W-:Y:S02]  /*06e0*/  IMAD.MOV.U32 R12, RZ, RZ, RZ ;  /* 0x000000ffff0c7224 */ /* 0x000fe400078e00ff */
[----:B------:R-:W-:Y:S01]  /*06f0*/  IMAD.MOV.U32 R16, RZ, RZ, RZ ;  /* 0x000000ffff107224 */ /* 0x000fe200078e00ff */
[----:B-1----:R-:W1:Y:S01]  /*0700*/  I2F.U32.RP R14, UR11 ;  /* 0x0000000b000e7d06 */ /* 0x002e620008209000 */
[----:B------:R-:W-:Y:S01]  /*0710*/  ISETP.NE.U32.AND P1, PT, RZ, UR11, PT ;  /* 0x0000000bff007c0c */ /* 0x000fe2000bf25070 */
[----:B------:R-:W-:-:S06]  /*0720*/  UISETP.GE.U32.AND UP0, UPT, UR10, 0x4, UPT ;  /* 0x000000040a00788c */ /* 0x000fcc000bf06070 */
[----:B-1----:R-:W1:Y:S02]  /*0730*/  MUFU.RCP R14, R14 ;  /* 0x0000000e000e7308 */ /* 0x002e640000001000 */
[----:B-1----:R-:W-:Y:S02]  /*0740*/  IADD3 R13, PT, PT, R14, 0xffffffe, RZ ;  /* 0x0ffffffe0e0d7810 */ /* 0x002fe40007ffe0ff */
[----:B------:R-:W1:Y:S04]  /*0750*/  LDC R14, c[0x0][0x39c] ;  /* 0x0000e700ff0e7b82 */ /* 0x000e680000000800 */
[----:B------:R-:W2:Y:S02]  /*0760*/  F2I.FTZ.U32.TRUNC.NTZ R13, R13 ;  /* 0x0000000d000d7305 */ /* 0x000ea4000021f000 */
[----:B--2---:R-:W-:-:S04]  /*0770*/  IMAD.MOV R11, RZ, RZ, -R13 ;  /* 0x000000ffff0b7224 */ /* 0x004fc800078e0a0d */
[----:B------:R-:W-:-:S04]  /*0780*/  IMAD R11, R11, UR11, RZ ;  /* 0x0000000b0b0b7c24 */ /* 0x000fc8000f8e02ff */
[----:B------:R-:W-:Y:S01]  /*0790*/  IMAD.HI.U32 R12, R13, R11, R12 ;  /* 0x0000000b0d0c7227 */ /* 0x000fe200078e000c */
[----:B------:R-:W-:-:S03]  /*07a0*/  IADD3 R11, PT, PT, R5, -UR4, RZ ;  /* 0x80000004050b7c10 */ /* 0x000fc6000fffe0ff */
[----:B-1----:R-:W-:Y:S01]  /*07b0*/  IMAD R13, R3, R14, UR4 ;  /* 0x00000004030d7e24 */ /* 0x002fe2000f8e020e */
[----:B------:R-:W-:Y:S01]  /*07c0*/  UIADD3 UR4, UPT, UPT, UR4, 0x1, URZ ;  /* 0x0000000104047890 */ /* 0x000fe2000fffe0ff */
[----:B------:R-:W-:-:S04]  /*07d0*/  IMAD.HI.U32 R12, R12, R11, RZ ;  /* 0x0000000b0c0c7227 */ /* 0x000fc800078e00ff */
[----:B------:R-:W-:Y:S01]  /*07e0*/  IMAD.MOV R12, RZ, RZ, -R12 ;  /* 0x000000ffff0c7224 */ /* 0x000fe200078e0a0c */
[----:B------:R-:W-:-:S03]  /*07f0*/  ISETP.NE.AND P2, PT, R14, UR4, PT ;  /* 0x000000040e007c0c */ /* 0x000fc6000bf45270 */
[----:B------:R-:W-:-:S05]  /*0800*/  IMAD R12, R12, UR11, R11 ;  /* 0x0000000b0c0c7c24 */ /* 0x000fca000f8e020b */
[----:B------:R-:W-:-:S13]  /*0810*/  ISETP.GE.U32.AND P0, PT, R12, UR11, PT ;  /* 0x0000000b0c007c0c */ /* 0x000fda000bf06070 */
[----:B------:R-:W-:-:S05]  /*0820*/  @P0 VIADD R12, R12, -UR11 ;  /* 0x8000000b0c0c0c36 */ /* 0x000fca0008000000 */
[----:B------:R-:W-:-:S13]  /*0830*/  ISETP.GE.U32.AND P0, PT, R12, UR11, PT ;  /* 0x0000000b0c007c0c */ /* 0x000fda000bf06070 */
[----:B------:R-:W-:Y:S02]  /*0840*/  @P0 IADD3 R12, PT, PT, R12, -UR11, RZ ;  /* 0x8000000b0c0c0c10 */ /* 0x000fe4000fffe0ff */
[----:B------:R-:W-:Y:S01]  /*0850*/  @!P1 LOP3.LUT R12, RZ, UR11, RZ, 0x33, !PT ;  /* 0x0000000bff0c9c12 */ /* 0x000fe2000f8e33ff */
[----:B------:R-:W-:Y:S06]  /*0860*/  BRA.U !UP0, `(.L_x_1) ;  /* 0x0000000d08cc7547 */ /* 0x000fec000b800000 */
[----:B------:R-:W1:Y:S01]  /*0870*/  LDC.64 R14, c[0x0][0x388] ;  /* 0x0000e200ff0e7b82 */ /* 0x000e620000000a00 */
[----:B------:R-:W-:Y:S01]  /*0880*/  ISETP.NE.AND P3, PT, R12, RZ, PT ;  /* 0x000000ff0c00720c */ /* 0x000fe20003f65270 */
[----:B------:R-:W-:Y:S01]  /*0890*/  IMAD.MOV.U32 R18, RZ, RZ, RZ ;  /* 0x000000ffff127224 */ /* 0x000fe200078e00ff */
[----:B------:R-:W-:Y:S01]  /*08a0*/  MOV R19, R10 ;  /* 0x0000000a00137202 */ /* 0x000fe20000000f00 */
[----:B------:R-:W2:Y:S01]  /*08b0*/  LDCU UR7, c[0x0][0x3a8] ;  /* 0x00007500ff0777ac */ /* 0x000ea20008000800 */
[----:B------:R-:W3:Y:S01]  /*08c0*/  LDCU UR10, c[0x0][0x3a4] ;  /* 0x00007480ff0a77ac */ /* 0x000ee20008000800 */
[----:B------:R-:W4:Y:S08]  /*08d0*/  LDCU UR11, c[0x0][0x3a0] ;  /* 0x00007400ff0b77ac */ /* 0x000f300008000800 */
.L_x_10:
[----:B------:R-:W-:Y:S01]  /*08e0*/  VIADD R19, R19, 0x4 ;  /* 0x0000000413137836 */ /* 0x000fe20000000000 */
[----:B------:R-:W-:Y:S04]  /*08f0*/  BSSY.RECONVERGENT B0, `(.L_x_2) ;  /* 0x0000039000007945 */ /* 0x000fe80003800200 */
[----:B------:R-:W-:Y:S01]  /*0900*/  ISETP.NE.AND P4, PT, R19, RZ, PT ;  /* 0x000000ff1300720c */ /* 0x000fe20003f85270 */
[----:B------:R-:W-:-:S12]  /*0910*/  @P3 BRA `(.L_x_3) ;  /* 0x0000000000d83947 */ /* 0x000fd80003800000 */
[----:B--2---:R-:W2:Y:S01]  /*0920*/  I2F.U32.RP R21, UR7 ;  /* 0x0000000700157d06 */ /* 0x004ea20008209000 */
[----:B------:R-:W-:Y:S01]  /*0930*/  IMAD.MOV.U32 R16, RZ, RZ, RZ ;  /* 0x000000ffff107224 */ /* 0x000fe200078e00ff */
[----:B------:R-:W-:-:S06]  /*0940*/  ISETP.NE.U32.AND P1, PT, RZ, UR7, PT ;  /* 0x00000007ff007c0c */ /* 0x000fcc000bf25070 */
[----:B--2---:R-:W2:Y:S02]  /*0950*/  MUFU.RCP R21, R21 ;  /* 0x0000001500157308 */ /* 0x004ea40000001000 */
[----:B--2---:R-:W-:Y:S01]  /*0960*/  VIADD R22, R21, 0xffffffe ;  /* 0x0ffffffe15167836 */ /* 0x004fe20000000000 */
[----:B------:R-:W-:-:S05]  /*0970*/  LOP3.LUT R21, RZ, UR7, RZ, 0x33, !PT ;  /* 0x00000007ff157c12 */ /* 0x000fca000f8e33ff */
[----:B------:R-:W2:Y:S02]  /*0980*/  F2I.FTZ.U32.TRUNC.NTZ R17, R22 ;  /* 0x0000001600117305 */ /* 0x000ea4000021f000 */
[----:B--2---:R-:W-:-:S05]  /*0990*/  IADD3 R23, PT, PT, RZ, -R17, RZ ;  /* 0x80000011ff177210 */ /* 0x004fca0007ffe0ff */
[----:B------:R-:W-:-:S04]  /*09a0*/  IMAD R23, R23, UR7, RZ ;  /* 0x0000000717177c24 */ /* 0x000fc8000f8e02ff */
[----:B------:R-:W-:-:S04]  /*09b0*/  IMAD.HI.U32 R16, R17, R23, R16 ;  /* 0x0000001711107227 */ /* 0x000fc800078e0010 */
[----:B------:R-:W-:-:S04]  /*09c0*/  IMAD.IADD R17, R6, 0x1, -R18 ;  /* 0x0000000106117824 */ /* 0x000fc800078e0a12 */
[----:B------:R-:W-:-:S05]  /*09d0*/  IMAD.HI.U32 R20, R16, R17, RZ ;  /* 0x0000001110147227 */ /* 0x000fca00078e00ff */
[----:B------:R-:W-:-:S05]  /*09e0*/  IADD3 R16, PT, PT, -R20, RZ, RZ ;  /* 0x000000ff14107210 */ /* 0x000fca0007ffe1ff */
[----:B------:R-:W-:-:S05]  /*09f0*/  IMAD R16, R16, UR7, R17 ;  /* 0x0000000710107c24 */ /* 0x000fca000f8e0211 */
[----:B------:R-:W-:-:S13]  /*0a00*/  ISETP.GE.U32.AND P6, PT, R16, UR7, PT ;  /* 0x0000000710007c0c */ /* 0x000fda000bfc6070 */
[----:B------:R-:W-:-:S05]  /*0a10*/  @P6 VIADD R16, R16, -UR7 ;  /* 0x8000000710106c36 */ /* 0x000fca0008000000 */
[----:B------:R-:W-:-:S13]  /*0a20*/  ISETP.GE.U32.AND P5, PT, R16, UR7, PT ;  /* 0x0000000710007c0c */ /* 0x000fda000bfa6070 */
[----:B------:R-:W-:-:S05]  /*0a30*/  @P5 VIADD R16, R16, -UR7 ;  /* 0x8000000710105c36 */ /* 0x000fca0008000000 */
[----:B------:R-:W-:-:S04]  /*0a40*/  SEL R16, R21, R16, !P1 ;  /* 0x0000001015107207 */ /* 0x000fc80004800000 */
[----:B------:R-:W-:-:S13]  /*0a50*/  ISETP.NE.AND P0, PT, R16, RZ, PT ;  /* 0x000000ff1000720c */ /* 0x000fda0003f05270 */
[----:B------:R-:W-:Y:S05]  /*0a60*/  @P0 BRA `(.L_x_3) ;  /* 0x0000000000840947 */ /* 0x000fea0003800000 */
[----:B---3--:R-:W2:Y:S01]  /*0a70*/  I2F.U32.RP R22, UR10 ;  /* 0x0000000a00167d06 */ /* 0x008ea20008209000 */
[----:B------:R-:W-:-:S05]  /*0a80*/  @P6 VIADD R20, R20, 0x1 ;  /* 0x0000000114146836 */ /* 0x000fca0000000000 */
[----:B------:R-:W-:Y:S02]  /*0a90*/  @P5 IADD3 R20, PT, PT, R20, 0x1, RZ ;  /* 0x0000000114145810 */ /* 0x000fe40007ffe0ff */
[----:B------:R-:W-:Y:S02]  /*0aa0*/  ISETP.NE.U32.AND P5, PT, RZ, UR10, PT ;  /* 0x0000000aff007c0c */ /* 0x000fe4000bfa5070 */
[----:B------:R-:W-:-:S04]  /*0ab0*/  SEL R20, R21, R20, !P1 ;  /* 0x0000001415147207 */ /* 0x000fc80004800000 */
[C---:B------:R-:W-:Y:S01]  /*0ac0*/  ISETP.GE.AND P1, PT, R20.reuse, R9, PT ;  /* 0x000000091400720c */ /* 0x040fe20003f26270 */
[----:B--2---:R-:W2:Y:S03]  /*0ad0*/  MUFU.RCP R22, R22 ;  /* 0x0000001600167308 */ /* 0x004ea60000001000 */
[----:B------:R-:W-:Y:S02]  /*0ae0*/  ISETP.GT.AND P1, PT, R20, -0x1, !P1 ;  /* 0xffffffff1400780c */ /* 0x000fe40004f24270 */
[----:B--2---:R-:W-:-:S04]  /*0af0*/  IADD3 R16, PT, PT, R22, 0xffffffe, RZ ;  /* 0x0ffffffe16107810 */ /* 0x004fc80007ffe0ff */
[----:B------:R2:W3:Y:S02]  /*0b00*/  F2I.FTZ.U32.TRUNC.NTZ R17, R16 ;  /* 0x0000001000117305 */ /* 0x0004e4000021f000 */
[----:B--2---:R-:W-:Y:S02]  /*0b10*/  IMAD.MOV.U32 R16, RZ, RZ, RZ ;  /* 0x000000ffff107224 */ /* 0x004fe400078e00ff */
[----:B---3--:R-:W-:-:S04]  /*0b20*/  IMAD.MOV R23, RZ, RZ, -R17 ;  /* 0x000000ffff177224 */ /* 0x008fc800078e0a11 */
[----:B------:R-:W-:-:S04]  /*0b30*/  IMAD R23, R23, UR10, RZ ;  /* 0x0000000a17177c24 */ /* 0x000fc8000f8e02ff */
[----:B------:R-:W-:-:S06]  /*0b40*/  IMAD.HI.U32 R24, R17, R23, R16 ;  /* 0x0000001711187227 */ /* 0x000fcc00078e0010 */
[----:B------:R-:W-:-:S05]  /*0b50*/  IMAD.HI.U32 R23, R24, R11, RZ ;  /* 0x0000000b18177227 */ /* 0x000fca00078e00ff */
[----:B------:R-:W-:-:S05]  /*0b60*/  IADD3 R24, PT, PT, -R23, RZ, RZ ;  /* 0x000000ff17187210 */ /* 0x000fca0007ffe1ff */
[----:B------:R-:W-:-:S05]  /*0b70*/  IMAD R24, R24, UR10, R11 ;  /* 0x0000000a18187c24 */ /* 0x000fca000f8e020b */
[----:B------:R-:W-:-:S13]  /*0b80*/  ISETP.GE.U32.AND P0, PT, R24, UR10, PT ;  /* 0x0000000a18007c0c */ /* 0x000fda000bf06070 */
[----:B------:R-:W-:Y:S02]  /*0b90*/  @P0 VIADD R24, R24, -UR10 ;  /* 0x8000000a18180c36 */ /* 0x000fe40008000000 */
[----:B------:R-:W-:-:S03]  /*0ba0*/  @P0 VIADD R23, R23, 0x1 ;  /* 0x0000000117170836 */ /* 0x000fc60000000000 */
[----:B------:R-:W-:-:S13]  /*0bb0*/  ISETP.GE.U32.AND P6, PT, R24, UR10, PT ;  /* 0x0000000a18007c0c */ /* 0x000fda000bfc6070 */
[----:B------:R-:W-:Y:S01]  /*0bc0*/  @P6 VIADD R23, R23, 0x1 ;  /* 0x0000000117176836 */ /* 0x000fe20000000000 */
[----:B------:R-:W-:-:S04]  /*0bd0*/  @!P5 LOP3.LUT R23, RZ, UR10, RZ, 0x33, !PT ;  /* 0x0000000aff17dc12 */ /* 0x000fc8000f8e33ff */
[----:B------:R-:W-:-:S04]  /*0be0*/  ISETP.GE.AND P0, PT, R23, R8, PT ;  /* 0x000000081700720c */ /* 0x000fc80003f06270 */
[----:B------:R-:W-:-:S04]  /*0bf0*/  ISETP.GT.AND P0, PT, R23, -0x1, !P0 ;  /* 0xffffffff1700780c */ /* 0x000fc80004704270 */
[----:B------:R-:W-:-:S13]  /*0c00*/  PLOP3.LUT P0, PT, P0, P1, PT, 0x80, 0x8 ;  /* 0x000000000008781c */ /* 0x000fda0000703070 */
[----:B------:R-:W-:Y:S05]  /*0c10*/  @!P0 BRA `(.L_x_3) ;  /* 0x0000000000188947 */ /* 0x000fea0003800000 */
[----:B----4-:R-:W-:-:S04]  /*0c20*/  IMAD R17, R13, UR11, R18 ;  /* 0x0000000b0d117c24 */ /* 0x010fc8000f8e0212 */
[----:B------:R-:W-:-:S04]  /*0c30*/  IMAD R16, R8, R17, R23 ;  /* 0x0000001108107224 */ /* 0x000fc800078e0217 */
[----:B------:R-:W-:-:S04]  /*0c40*/  IMAD R17, R9, R16, R20 ;  /* 0x0000001009117224 */ /* 0x000fc800078e0214 */
[----:B-1----:R-:W-:-:S06]  /*0c50*/  IMAD.WIDE.U32 R16, R17, 0x4, R14 ;  /* 0x0000000411107825 */ /* 0x002fcc00078e000e */
[----:B0-----:R-:W2:Y:S02]  /*0c60*/  LDG.E.CONSTANT R17, desc[UR8][R16.64] ;  /* 0x0000000810117981 */ /* 0x001ea4000c1e9900 */
[----:B--2---:R-:W-:-:S07]  /*0c70*/  FADD R2, R2, R17 ;  /* 0x0000001102027221 */ /* 0x004fce0000000000 */
.L_x_3:
[----:B0-234-:R-:W-:Y:S05]  /*0c80*/  BSYNC.RECONVERGENT B0 ;  /* 0x0000000000007941 */ /* 0x01dfea0003800200 */
.L_x_2:
[----:B------:R-:W-:Y:S04]  /*0c90*/  BSSY.RECONVERGENT B0, `(.L_x_4) ;  /* 0x0000039000007945 */ /* 0x000fe80003800200 */
[----:B------:R-:W-:Y:S05]  /*0ca0*/  @P3 BRA `(.L_x_5) ;  /* 0x0000000000dc3947 */ /* 0x000fea0003800000 */
[----:B------:R-:W0:Y:S01]  /*0cb0*/  I2F.U32.RP R22, UR7 ;  /* 0x0000000700167d06 */ /* 0x000e220008209000 */
[----:B------:R-:W-:Y:S02]  /*0cc0*/  HFMA2 R16, -RZ, RZ, 0, 0 ;  /* 0x00000000ff107431 */ /* 0x000fe400000001ff */
[----:B------:R-:W-:Y:S01]  /*0cd0*/  VIADD R20, R18, 0x1 ;  /* 0x0000000112147836 */ /* 0x000fe20000000000 */
[----:B------:R-:W-:-:S04]  /*0ce0*/  ISETP.NE.U32.AND P1, PT, RZ, UR7, PT ;  /* 0x00000007ff007c0c */ /* 0x000fc8000bf25070 */
[----:B0-----:R-:W0:Y:S02]  /*0cf0*/  MUFU.RCP R22, R22 ;  /* 0x0000001600167308 */ /* 0x001e240000001000 */
[----:B0-----:R-:W-:Y:S02]  /*0d00*/  IADD3 R23, PT, PT, R22, 0xffffffe, RZ ;  /* 0x0ffffffe16177810 */ /* 0x001fe40007ffe0ff */
[----:B------:R-:W-:-:S04]  /*0d10*/  LOP3.LUT R22, RZ, UR7, RZ, 0x33, !PT ;  /* 0x00000007ff167c12 */ /* 0x000fc8000f8e33ff */
[----:B------:R-:W0:Y:S02]  /*0d20*/  F2I.FTZ.U32.TRUNC.NTZ R17, R23 ;  /* 0x0000001700117305 */ /* 0x000e24000021f000 */
[----:B0-----:R-:W-:-:S04]  /*0d30*/  IMAD.MOV R21, RZ, RZ, -R17 ;  /* 0x000000ffff157224 */ /* 0x001fc800078e0a11 */
[----:B------:R-:W-:-:S04]  /*0d40*/  IMAD R21, R21, UR7, RZ ;  /* 0x0000000715157c24 */ /* 0x000fc8000f8e02ff */
[----:B------:R-:W-:-:S04]  /*0d50*/  IMAD.HI.U32 R21, R17, R21, R16 ;  /* 0x0000001511157227 */ /* 0x000fc800078e0010 */
[----:B------:R-:W-:-:S04]  /*0d60*/  IMAD.IADD R16, R6, 0x1, -R20 ;  /* 0x0000000106107824 */ /* 0x000fc800078e0a14 */
[----:B------:R-:W-:-:S04]  /*0d70*/  IMAD.HI.U32 R21, R21, R16, RZ ;  /* 0x0000001015157227 */ /* 0x000fc800078e00ff */
[----:B------:R-:W-:-:S04]  /*0d80*/  IMAD.MOV R17, RZ, RZ, -R21 ;  /* 0x000000ffff117224 */ /* 0x000fc800078e0a15 */
[----:B------:R-:W-:-:S05]  /*0d90*/  IMAD R17, R17, UR7, R16 ;  /* 0x0000000711117c24 */ /* 0x000fca000f8e0210 */
[----:B------:R-:W-:-:S13]  /*0da0*/  ISETP.GE.U32.AND P6, PT, R17, UR7, PT ;  /* 0x0000000711007c0c */ /* 0x000fda000bfc6070 */
[----:B------:R-:W-:-:S04]  /*0db0*/  @P6 IADD3 R17, PT, PT, R17, -UR7, RZ ;  /* 0x8000000711116c10 */ /* 0x000fc8000fffe0ff */
[----:B------:R-:W-:-:S13]  /*0dc0*/  ISETP.GE.U32.AND P5, PT, R17, UR7, PT ;  /* 0x0000000711007c0c */ /* 0x000fda000bfa6070 */
[----:B------:R-:W-:-:S05]  /*0dd0*/  @P5 VIADD R17, R17, -UR7 ;  /* 0x8000000711115c36 */ /* 0x000fca0008000000 */
[----:B------:R-:W-:-:S04]  /*0de0*/  SEL R17, R22, R17, !P1 ;  /* 0x0000001116117207 */ /* 0x000fc80004800000 */
[----:B------:R-:W-:-:S13]  /*0df0*/  ISETP.NE.AND P0, PT, R17, RZ, PT ;  /* 0x000000ff1100720c */ /* 0x000fda0003f05270 */
[----:B------:R-:W-:Y:S05]  /*0e00*/  @P0 BRA `(.L_x_5) ;  /* 0x0000000000840947 */ /* 0x000fea0003800000 */
[----:B------:R-:W0:Y:S01]  /*0e10*/  I2F.U32.RP R23, UR10 ;  /* 0x0000000a00177d06 */ /* 0x000e220008209000 */
[----:B------:R-:W-:-:S05]  /*0e20*/  @P6 VIADD R21, R21, 0x1 ;  /* 0x0000000115156836 */ /* 0x000fca0000000000 */
[----:B------:R-:W-:Y:S02]  /*0e30*/  @P5 IADD3 R21, PT, PT, R21, 0x1, RZ ;  /* 0x0000000115155810 */ /* 0x000fe40007ffe0ff */
[----:B------:R-:W-:Y:S02]  /*0e40*/  ISETP.NE.U32.AND P5, PT, RZ, UR10, PT ;  /* 0x0000000aff007c0c */ /* 0x000fe4000bfa5070 */
[----:B------:R-:W-:-:S04]  /*0e50*/  SEL R22, R22, R21, !P1 ;  /* 0x0000001516167207 */ /* 0x000fc80004800000 */
[C---:B------:R-:W-:Y:S01]  /*0e60*/  ISETP.GE.AND P1, PT, R22.reuse, R9, PT ;  /* 0x000000091600720c */ /* 0x040fe20003f26270 */
[----:B0-----:R-:W0:Y:S03]  /*0e70*/  MUFU.RCP R23, R23 ;  /* 0x0000001700177308 */ /* 0x001e260000001000 */
[----:B------:R-:W-:Y:S01]  /*0e80*/  ISETP.GT.AND P1, PT, R22, -0x1, !P1 ;  /* 0xffffffff1600780c */ /* 0x000fe20004f24270 */
[----:B0-----:R-:W-:-:S04]  /*0e90*/  VIADD R16, R23, 0xffffffe ;  /* 0x0ffffffe17107836 */ /* 0x001fc80000000000 */
[----:B------:R0:W2:Y:S02]  /*0ea0*/  F2I.FTZ.U32.TRUNC.NTZ R17, R16 ;  /* 0x0000001000117305 */ /* 0x0000a4000021f000 */
[----:B0-----:R-:W-:Y:S01]  /*0eb0*/  IMAD.MOV.U32 R16, RZ, RZ, RZ ;  /* 0x000000ffff107224 */ /* 0x001fe200078e00ff */
[----:B--2---:R-:W-:-:S05]  /*0ec0*/  IADD3 R25, PT, PT, RZ, -R17, RZ ;  /* 0x80000011ff197210 */ /* 0x004fca0007ffe0ff */
[----:B------:R-:W-:-:S04]  /*0ed0*/  IMAD R25, R25, UR10, RZ ;  /* 0x0000000a19197c24 */ /* 0x000fc8000f8e02ff */
[----:B------:R-:W-:-:S06]  /*0ee0*/  IMAD.HI.U32 R24, R17, R25, R16 ;  /* 0x0000001911187227 */ /* 0x000fcc00078e0010 */
[----:B------:R-:W-:-:S04]  /*0ef0*/  IMAD.HI.U32 R25, R24, R11, RZ ;  /* 0x0000000b18197227 */ /* 0x000fc800078e00ff */
[----:B------:R-:W-:-:S04]  /*0f00*/  IMAD.MOV R24, RZ, RZ, -R25 ;  /* 0x000000ffff187224 */ /* 0x000fc800078e0a19 */
[----:B------:R-:W-:-:S05]  /*0f10*/  IMAD R24, R24, UR10, R11 ;  /* 0x0000000a18187c24 */ /* 0x000fca000f8e020b */
[----:B------:R-:W-:-:S13]  /*0f20*/  ISETP.GE.U32.AND P0, PT, R24, UR10, PT ;  /* 0x0000000a18007c0c */ /* 0x000fda000bf06070 */
[----:B------:R-:W-:Y:S01]  /*0f30*/  @P0 IADD3 R24, PT, PT, R24, -UR10, RZ ;  /* 0x8000000a18180c10 */ /* 0x000fe2000fffe0ff */
[----:B------:R-:W-:-:S03]  /*0f40*/  @P0 VIADD R25, R25, 0x1 ;  /* 0x0000000119190836 */ /* 0x000fc60000000000 */
[----:B------:R-:W-:-:S13]  /*0f50*/  ISETP.GE.U32.AND P6, PT, R24, UR10, PT ;  /* 0x0000000a18007c0c */ /* 0x000fda000bfc6070 */
[----:B------:R-:W-:Y:S02]  /*0f60*/  @P6 IADD3 R25, PT, PT, R25, 0x1, RZ ;  /* 0x0000000119196810 */ /* 0x000fe40007ffe0ff */
[----:B------:R-:W-:-:S04]  /*0f70*/  @!P5 LOP3.LUT R25, RZ, UR10, RZ, 0x33, !PT ;  /* 0x0000000aff19dc12 */ /* 0x000fc8000f8e33ff */
[----:B------:R-:W-:-:S04]  /*0f80*/  ISETP.GE.AND P0, PT, R25, R8, PT ;  /* 0x000000081900720c */ /* 0x000fc80003f06270 */
[----:B------:R-:W-:-:S04]  /*0f90*/  ISETP.GT.AND P0, PT, R25, -0x1, !P0 ;  /* 0xffffffff1900780c */ /* 0x000fc80004704270 */
[----:B------:R-:W-:-:S13]  /*0fa0*/  PLOP3.LUT P0, PT, P0, P1, PT, 0x80, 0x8 ;  /* 0x000000000008781c */ /* 0x000fda0000703070 */
[----:B------:R-:W-:Y:S05]  /*0fb0*/  @!P0 BRA `(.L_x_5) ;  /* 0x0000000000188947 */ /* 0x000fea0003800000 */
[----:B------:R-:W-:-:S04]  /*0fc0*/  IMAD R17, R13, UR11, R20 ;  /* 0x0000000b0d117c24 */ /* 0x000fc8000f8e0214 */
[----:B------:R-:W-:-:S04]  /*0fd0*/  IMAD R16, R8, R17, R25 ;  /* 0x0000001108107224 */ /* 0x000fc800078e0219 */
[----:B------:R-:W-:-:S04]  /*0fe0*/  IMAD R17, R9, R16, R22 ;  /* 0x0000001009117224 */ /* 0x000fc800078e0216 */
[----:B-1----:R-:W-:-:S06]  /*0ff0*/  IMAD.WIDE.U32 R16, R17, 0x4, R14 ;  /* 0x0000000411107825 */ /* 0x002fcc00078e000e */
[----:B------:R-:W2:Y:S02]  /*1000*/  LDG.E.CONSTANT R17, desc[UR8][R16.64] ;  /* 0x0000000810117981 */ /* 0x000ea4000c1e9900 */
[----:B--2---:R-:W-:-:S07]  /*1010*/  FADD R2, R2, R17 ;  /* 0x0000001102027221 */ /* 0x004fce0000000000 */
.L_x_5:
[----:B------:R-:W-:Y:S05]  /*1020*/  BSYNC.RECONVERGENT B0 ;  /* 0x0000000000007941 */ /* 0x000fea0003800200 */
.L_x_4:
[----:B------:R-:W-:Y:S04]  /*1030*/  BSSY.RECONVERGENT B0, `(.L_x_6) ;  /* 0x0000039000007945 */ /* 0x000fe80003800200 */
[----:B------:R-:W-:Y:S05]  /*1040*/  @P3 BRA `(.L_x_7) ;  /* 0x0000000000dc3947 */ /* 0x000fea0003800000 */
[----:B------:R-:W0:Y:S01]  /*1050*/  I2F.U32.RP R22, UR7 ;  /* 0x0000000700167d06 */ /* 0x000e220008209000 */
[----:B------:R-:W-:Y:S01]  /*1060*/  MOV R16, RZ ;  /* 0x000000ff00107202 */ /* 0x000fe20000000f00 */
[----:B------:R-:W-:Y:S01]  /*1070*/  VIADD R20, R18, 0x2 ;  /* 0x0000000212147836 */ /* 0x000fe20000000000 */
[----:B------:R-:W-:-:S05]  /*1080*/  ISETP.NE.U32.AND P1, PT, RZ, UR7, PT ;  /* 0x00000007ff007c0c */ /* 0x000fca000bf25070 */
[----:B0-----:R-:W0:Y:S02]  /*1090*/  MUFU.RCP R22, R22 ;  /* 0x0000001600167308 */ /* 0x001e240000001000 */
[----:B0-----:R-:W-:Y:S01]  /*10a0*/  VIADD R23, R22, 0xffffffe ;  /* 0x0ffffffe16177836 */ /* 0x001fe20000000000 */
[----:B------:R-:W-:-:S05]  /*10b0*/  LOP3.LUT R22, RZ, UR7, RZ, 0x33, !PT ;  /* 0x00000007ff167c12 */ /* 0x000fca000f8e33ff */
[----:B------:R-:W0:Y:S02]  /*10c0*/  F2I.FTZ.U32.TRUNC.NTZ R17, R23 ;  /* 0x0000001700117305 */ /* 0x000e24000021f000 */
[----:B0-----:R-:W-:-:S05]  /*10d0*/  IADD3 R21, PT, PT, RZ, -R17, RZ ;  /* 0x80000011ff157210 */ /* 0x001fca0007ffe0ff */
        /* <DEDUP_REMOVED lines=9> */
[----:B------:R-:W-:-:S04]  /*1170*/  @P5 IADD3 R17, PT, PT, R17, -UR7, RZ ;  /* 0x8000000711115c10 */ /* 0x000fc8000fffe0ff */
[----:B------:R-:W-:-:S04]  /*1180*/  SEL R17, R22, R17, !P1 ;  /* 0x0000001116117207 */ /* 0x000fc80004800000 */
[----:B------:R-:W-:-:S13]  /*1190*/  ISETP.NE.AND P0, PT, R17, RZ, PT ;  /* 0x000000ff1100720c */ /* 0x000fda0003f05270 */
[----:B------:R-:W-:Y:S05]  /*11a0*/  @P0 BRA `(.L_x_7) ;  /* 0x0000000000840947 */ /* 0x000fea0003800000 */
[----:B------:R-:W0:Y:S01]  /*11b0*/  I2F.U32.RP R23, UR10 ;  /* 0x0000000a00177d06 */ /* 0x000e220008209000 */
[----:B------:R-:W-:-:S05]  /*11c0*/  @P6 IADD3 R21, PT, PT, R21, 0x1, RZ ;  /* 0x0000000115156810 */ /* 0x000fca0007ffe0ff */
[----:B------:R-:W-:Y:S01]  /*11d0*/  @P5 VIADD R21, R21, 0x1 ;  /* 0x0000000115155836 */ /* 0x000fe20000000000 */
[----:B------:R-:W-:-:S04]  /*11e0*/  ISETP.NE.U32.AND P5, PT, RZ, UR10, PT ;  /* 0x0000000aff007c0c */ /* 0x000fc8000bfa5070 */
[----:B------:R-:W-:Y:S01]  /*11f0*/  SEL R22, R22, R21, !P1 ;  /* 0x0000001516167207 */ /* 0x000fe20004800000 */
[----:B0-----:R-:W0:Y:S03]  /*1200*/  MUFU.RCP R23, R23 ;  /* 0x0000001700177308 */ /* 0x001e260000001000 */
[----:B------:R-:W-:-:S04]  /*1210*/  ISETP.GE.AND P1, PT, R22, R9, PT ;  /* 0x000000091600720c */ /* 0x000fc80003f26270 */
[----:B------:R-:W-:Y:S01]  /*1220*/  ISETP.GT.AND P1, PT, R22, -0x1, !P1 ;  /* 0xffffffff1600780c */ /* 0x000fe20004f24270 */
[----:B0-----:R-:W-:-:S04]  /*1230*/  VIADD R16, R23, 0xffffffe ;  /* 0x0ffffffe17107836 */ /* 0x001fc80000000000 */
[----:B------:R0:W2:Y:S02]  /*1240*/  F2I.FTZ.U32.TRUNC.NTZ R17, R16 ;  /* 0x0000001000117305 */ /* 0x0000a4000021f000 */
[----:B0-----:R-:W-:Y:S01]  /*1250*/  IMAD.MOV.U32 R16, RZ, RZ, RZ ;  /* 0x000000ffff107224 */ /* 0x001fe200078e00ff */
[----:B--2---:R-:W-:-:S05]  /*1260*/  IADD3 R25, PT, PT, RZ, -R17, RZ ;  /* 0x80000011ff197210 */ /* 0x004fca0007ffe0ff */
[----:B------:R-:W-:-:S04]  /*1270*/  IMAD R25, R25, UR10, RZ ;  /* 0x0000000a19197c24 */ /* 0x000fc8000f8e02ff */
[----:B------:R-:W-:-:S06]  /*1280*/  IMAD.HI.U32 R24, R17, R25, R16 ;  /* 0x0000001911187227 */ /* 0x000fcc00078e0010 */
[----:B------:R-:W-:-:S05]  /*1290*/  IMAD.HI.U32 R25, R24, R11, RZ ;  /* 0x0000000b18197227 */ /* 0x000fca00078e00ff */
[----:B------:R-:W-:-:S05]  /*12a0*/  IADD3 R24, PT, PT, -R25, RZ, RZ ;  /* 0x000000ff19187210 */ /* 0x000fca0007ffe1ff */
[----:B------:R-:W-:-:S05]  /*12b0*/  IMAD R24, R24, UR10, R11 ;  /* 0x0000000a18187c24 */ /* 0x000fca000f8e020b */
[----:B------:R-:W-:-:S13]  /*12c0*/  ISETP.GE.U32.AND P0, PT, R24, UR10, PT ;  /* 0x0000000a18007c0c */ /* 0x000fda000bf06070 */
[----:B------:R-:W-:Y:S01]  /*12d0*/  @P0 VIADD R24, R24, -UR10 ;  /* 0x8000000a18180c36 */ /* 0x000fe20008000000 */
[----:B------:R-:W-:-:S04]  /*12e0*/  @P0 IADD3 R25, PT, PT, R25, 0x1, RZ ;  /* 0x0000000119190810 */ /* 0x000fc80007ffe0ff */
[----:B------:R-:W-:-:S13]  /*12f0*/  ISETP.GE.U32.AND P6, PT, R24, UR10, PT ;  /* 0x0000000a18007c0c */ /* 0x000fda000bfc6070 */
[----:B------:R-:W-:Y:S01]  /*1300*/  @P6 VIADD R25, R25, 0x1 ;  /* 0x0000000119196836 */ /* 0x000fe20000000000 */
        /* <DEDUP_REMOVED lines=11> */
.L_x_7:
[----:B------:R-:W-:Y:S05]  /*13c0*/  BSYNC.RECONVERGENT B0 ;  /* 0x0000000000007941 */ /* 0x000fea0003800200 */
.L_x_6:
[----:B------:R-:W-:Y:S04]  /*13d0*/  BSSY.RECONVERGENT B0, `(.L_x_8) ;  /* 0x0000039000007945 */ /* 0x000fe80003800200 */
[----:B------:R-:W-:Y:S05]  /*13e0*/  @P3 BRA `(.L_x_9) ;  /* 0x0000000000dc3947 */ /* 0x000fea0003800000 */
[----:B------:R-:W0:Y:S01]  /*13f0*/  I2F.U32.RP R22, UR7 ;  /* 0x0000000700167d06 */ /* 0x000e220008209000 */
[----:B------:R-:W-:Y:S01]  /*1400*/  IMAD.MOV.U32 R16, RZ, RZ, RZ ;  /* 0x000000ffff107224 */ /* 0x000fe200078e00ff */
[----:B------:R-:W-:Y:S02]  /*1410*/  IADD3 R20, PT, PT, R18, 0x3, RZ ;  /* 0x0000000312147810 */ /* 0x000fe40007ffe0ff */
[----:B------:R-:W-:-:S04]  /*1420*/  ISETP.NE.U32.AND P1, PT, RZ, UR7, PT ;  /* 0x00000007ff007c0c */ /* 0x000fc8000bf25070 */
[----:B0-----:R-:W0:Y:S02]  /*1430*/  MUFU.RCP R22, R22 ;  /* 0x0000001600167308 */ /* 0x001e240000001000 */
[----:B0-----:R-:W-:Y:S02]  /*1440*/  IADD3 R23, PT, PT, R22, 0xffffffe, RZ ;  /* 0x0ffffffe16177810 */ /* 0x001fe40007ffe0ff */
[----:B------:R-:W-:-:S04]  /*1450*/  LOP3.LUT R22, RZ, UR7, RZ, 0x33, !PT ;  /* 0x00000007ff167c12 */ /* 0x000fc8000f8e33ff */
[----:B------:R-:W0:Y:S02]  /*1460*/  F2I.FTZ.U32.TRUNC.NTZ R17, R23 ;  /* 0x0000001700117305 */ /* 0x000e24000021f000 */
[----:B0-----:R-:W-:-:S04]  /*1470*/  IMAD.MOV R21, RZ, RZ, -R17 ;  /* 0x000000ffff157224 */ /* 0x001fc800078e0a11 */
[----:B------:R-:W-:-:S04]  /*1480*/  IMAD R21, R21, UR7, RZ ;  /* 0x0000000715157c24 */ /* 0x000fc8000f8e02ff */
[----:B------:R-:W-:Y:S01]  /*1490*/  IMAD.HI.U32 R21, R17, R21, R16 ;  /* 0x0000001511157227 */ /* 0x000fe200078e0010 */
[----:B------:R-:W-:-:S05]  /*14a0*/  IADD3 R16, PT, PT, R6, -R20, RZ ;  /* 0x8000001406107210 */ /* 0x000fca0007ffe0ff */
        /* <DEDUP_REMOVED lines=17> */
[----:B------:R-:W-:Y:S02]  /*15c0*/  ISETP.GT.AND P1, PT, R22, -0x1, !P1 ;  /* 0xffffffff1600780c */ /* 0x000fe40004f24270 */
[----:B0-----:R-:W-:-:S04]  /*15d0*/  IADD3 R16, PT, PT, R23, 0xffffffe, RZ ;  /* 0x0ffffffe17107810 */ /* 0x001fc80007ffe0ff */
[----:B------:R0:W2:Y:S02]  /*15e0*/  F2I.FTZ.U32.TRUNC.NTZ R17, R16 ;  /* 0x0000001000117305 */ /* 0x0000a4000021f000 */
[----:B0-----:R-:W-:Y:S02]  /*15f0*/  HFMA2 R16, -RZ, RZ, 0, 0 ;  /* 0x00000000ff107431 */ /* 0x001fe400000001ff */
[----:B--2---:R-:W-:-:S04]  /*1600*/  IMAD.MOV R25, RZ, RZ, -R17 ;  /* 0x000000ffff197224 */ /* 0x004fc800078e0a11 */
        /* <DEDUP_REMOVED lines=21> */
.L_x_9:
[----:B------:R-:W-:Y:S05]  /*1760*/  BSYNC.RECONVERGENT B0 ;  /* 0x0000000000007941 */ /* 0x000fea0003800200 */
.L_x_8:
[----:B------:R-:W-:Y:S01]  /*1770*/  VIADD R18, R18, 0x4 ;  /* 0x0000000412127836 */ /* 0x000fe20000000000 */
[----:B------:R-:W-:Y:S06]  /*1780*/  @P4 BRA `(.L_x_10) ;  /* 0xfffffff000544947 */ /* 0x000fec000383ffff */
[----:B------:R-:W-:-:S07]  /*1790*/  MOV R16, R7 ;  /* 0x0000000700107202 */ /* 0x000fce0000000f00 */
.L_x_1:
[----:B------:R-:W-:-:S13]  /*17a0*/  ISETP.NE.AND P0, PT, R4, RZ, PT ;  /* 0x000000ff0400720c */ /* 0x000fda0003f05270 */
[----:B------:R-:W-:Y:S05]  /*17b0*/  @!P0 BRA `(.L_x_11) ;  /* 0x0000000800f88947 */ /* 0x000fea0003800000 */
[----:B------:R-:W-:Y:S01]  /*17c0*/  ISETP.NE.AND P3, PT, R12, RZ, PT ;  /* 0x000000ff0c00720c */ /* 0x000fe20003f65270 */
[----:B------:R-:W-:-:S12]  /*17d0*/  BSSY.RECONVERGENT B0, `(.L_x_12) ;  /* 0x000003c000007945 */ /* 0x000fd80003800200 */
[----:B------:R-:W-:Y:S05]  /*17e0*/  @P3 BRA `(.L_x_13) ;  /* 0x0000000000e83947 */ /* 0x000fea0003800000 */
[----:B------:R-:W2:Y:S01]  /*17f0*/  LDCU UR7, c[0x0][0x3a8] ;  /* 0x00007500ff0777ac */ /* 0x000ea20008000800 */
[----:B-1----:R-:W-:Y:S01]  /*1800*/  IMAD.MOV.U32 R14, RZ, RZ, RZ ;  /* 0x000000ffff0e7224 */ /* 0x002fe200078e00ff */
[----:B--2---:R-:W1:Y:S01]  /*1810*/  I2F.U32.RP R17, UR7 ;  /* 0x0000000700117d06 */ /* 0x004e620008209000 */
[----:B------:R-:W-:-:S07]  /*1820*/  ISETP.NE.U32.AND P4, PT, RZ, UR7, PT ;  /* 0x00000007ff007c0c */ /* 0x000fce000bf85070 */
[----:B-1----:R-:W1:Y:S02]  /*1830*/  MUFU.RCP R17, R17 ;  /* 0x0000001100117308 */ /* 0x002e640000001000 */
[----:B-1----:R-:W-:Y:S01]  /*1840*/  VIADD R18, R17, 0xffffffe ;  /* 0x0ffffffe11127836 */ /* 0x002fe20000000000 */
[----:B------:R-:W-:-:S05]  /*1850*/  LOP3.LUT R17, RZ, UR7, RZ, 0x33, !PT ;  /* 0x00000007ff117c12 */ /* 0x000fca000f8e33ff */
[----:B------:R-:W1:Y:S02]  /*1860*/  F2I.FTZ.U32.TRUNC.NTZ R15, R18 ;  /* 0x00000012000f7305 */ /* 0x000e64000021f000 */
[----:B-1----:R-:W-:-:S05]  /*1870*/  IADD3 R19, PT, PT, RZ, -R15, RZ ;  /* 0x8000000fff137210 */ /* 0x002fca0007ffe0ff */
        /* <DEDUP_REMOVED lines=13> */
[----:B------:R-:W1:Y:S01]  /*1950*/  LDCU UR7, c[0x0][0x3a4] ;  /* 0x00007480ff0777ac */ /* 0x000e620008000800 */
[----:B------:R-:W-:-:S04]  /*1960*/  @P0 VIADD R12, R12, 0x1 ;  /* 0x000000010c0c0836 */ /* 0x000fc80000000000 */
[----:B------:R-:W-:Y:S01]  /*1970*/  @P1 VIADD R12, R12, 0x1 ;  /* 0x000000010c0c1836 */ /* 0x000fe20000000000 */
[----:B-1----:R-:W1:Y:S01]  /*1980*/  I2F.U32.RP R18, UR7 ;  /* 0x0000000700127d06 */ /* 0x002e620008209000 */
[----:B------:R-:W-:-:S07]  /*1990*/  ISETP.NE.U32.AND P0, PT, RZ, UR7, PT ;  /* 0x00000007ff007c0c */ /* 0x000fce000bf05070 */
[----:B-1----:R-:W1:Y:S02]  /*19a0*/  MUFU.RCP R18, R18 ;  /* 0x0000001200127308 */ /* 0x002e640000001000 */
[----:B-1----:R-:W-:Y:S02]  /*19b0*/  IADD3 R14, PT, PT, R18, 0xffffffe, RZ ;  /* 0x0ffffffe120e7810 */ /* 0x002fe40007ffe0ff */
[----:B------:R-:W-:-:S04]  /*19c0*/  SEL R18, R17, R12, !P4 ;  /* 0x0000000c11127207 */ /* 0x000fc80006000000 */
[----:B------:R1:W2:Y:S01]  /*19d0*/  F2I.FTZ.U32.TRUNC.NTZ R15, R14 ;  /* 0x0000000e000f7305 */ /* 0x0002a2000021f000 */
[----:B------:R-:W-:-:S04]  /*19e0*/  ISETP.GE.AND P1, PT, R18, R9, PT ;  /* 0x000000091200720c */ /* 0x000fc80003f26270 */
[----:B------:R-:W-:Y:S01]  /*19f0*/  ISETP.GT.AND P1, PT, R18, -0x1, !P1 ;  /* 0xffffffff1200780c */ /* 0x000fe20004f24270 */
[----:B-1----:R-:W-:Y:S02]  /*1a00*/  HFMA2 R14, -RZ, RZ, 0, 0 ;  /* 0x00000000ff0e7431 */ /* 0x002fe400000001ff */
[----:B--2---:R-:W-:-:S04]  /*1a10*/  IMAD.MOV R19, RZ, RZ, -R15 ;  /* 0x000000ffff137224 */ /* 0x004fc800078e0a0f */
[----:B------:R-:W-:-:S04]  /*1a20*/  IMAD R19, R19, UR7, RZ ;  /* 0x0000000713137c24 */ /* 0x000fc8000f8e02ff */
[----:B------:R-:W-:-:S06]  /*1a30*/  IMAD.HI.U32 R20, R15, R19, R14 ;  /* 0x000000130f147227 */ /* 0x000fcc00078e000e */
[----:B------:R-:W-:-:S04]  /*1a40*/  IMAD.HI.U32 R19, R20, R11, RZ ;  /* 0x0000000b14137227 */ /* 0x000fc800078e00ff */
[----:B------:R-:W-:-:S04]  /*1a50*/  IMAD.MOV R20, RZ, RZ, -R19 ;  /* 0x000000ffff147224 */ /* 0x000fc800078e0a13 */
[----:B------:R-:W-:-:S05]  /*1a60*/  IMAD R20, R20, UR7, R11 ;  /* 0x0000000714147c24 */ /* 0x000fca000f8e020b */
[----:B------:R-:W-:-:S13]  /*1a70*/  ISETP.GE.U32.AND P6, PT, R20, UR7, PT ;  /* 0x0000000714007c0c */ /* 0x000fda000bfc6070 */
[----:B------:R-:W-:Y:S02]  /*1a80*/  @P6 IADD3 R20, PT, PT, R20, -UR7, RZ ;  /* 0x8000000714146c10 */ /* 0x000fe4000fffe0ff */
[----:B------:R-:W-:Y:S02]  /*1a90*/  @P6 IADD3 R19, PT, PT, R19, 0x1, RZ ;  /* 0x0000000113136810 */ /* 0x000fe40007ffe0ff */
[----:B------:R-:W-:-:S13]  /*1aa0*/  ISETP.GE.U32.AND P5, PT, R20, UR7, PT ;  /* 0x0000000714007c0c */ /* 0x000fda000bfa6070 */
[----:B------:R-:W-:Y:S02]  /*1ab0*/  @P5 IADD3 R19, PT, PT, R19, 0x1, RZ ;  /* 0x0000000113135810 */ /* 0x000fe40007ffe0ff */
[----:B------:R-:W-:-:S04]  /*1ac0*/  @!P0 LOP3.LUT R19, RZ, UR7, RZ, 0x33, !PT ;  /* 0x00000007ff138c12 */ /* 0x000fc8000f8e33ff */
[----:B------:R-:W-:-:S04]  /*1ad0*/  ISETP.GE.AND P0, PT, R19, R8, PT ;  /* 0x000000081300720c */ /* 0x000fc80003f06270 */
[----:B------:R-:W-:-:S04]  /*1ae0*/  ISETP.GT.AND P0, PT, R19, -0x1, !P0 ;  /* 0xffffffff1300780c */ /* 0x000fc80004704270 */
[----:B------:R-:W-:-:S13]  /*1af0*/  PLOP3.LUT P0, PT, P0, P1, PT, 0x80, 0x8 ;  /* 0x000000000008781c */ /* 0x000fda0000703070 */
[----:B------:R-:W-:Y:S05]  /*1b00*/  @!P0 BRA `(.L_x_13) ;  /* 0x0000000000208947 */ /* 0x000fea0003800000 */
[----:B------:R-:W1:Y:S01]  /*1b10*/  LDCU UR7, c[0x0][0x3a0] ;  /* 0x00007400ff0777ac */ /* 0x000e620008000800 */
[----:B------:R-:W2:Y:S01]  /*1b20*/  LDC.64 R14, c[0x0][0x388] ;  /* 0x0000e200ff0e7b82 */ /* 0x000ea20000000a00 */
[----:B-1----:R-:W-:-:S04]  /*1b30*/  IMAD R17, R13, UR7, R16 ;  /* 0x000000070d117c24 */ /* 0x002fc8000f8e0210 */
[----:B------:R-:W-:-:S04]  /*1b40*/  IMAD R12, R8, R17, R19 ;  /* 0x00000011080c7224 */ /* 0x000fc800078e0213 */
[----:B------:R-:W-:-:S04]  /*1b50*/  IMAD R17, R9, R12, R18 ;  /* 0x0000000c09117224 */ /* 0x000fc800078e0212 */
[----:B--2---:R-:W-:-:S06]  /*1b60*/  IMAD.WIDE.U32 R14, R17, 0x4, R14 ;  /* 0x00000004110e7825 */ /* 0x004fcc00078e000e */
[----:B0-----:R-:W2:Y:S02]  /*1b70*/  LDG.E.CONSTANT R15, desc[UR8][R14.64] ;  /* 0x000000080e0f7981 */ /* 0x001ea4000c1e9900 */
[----:B--2---:R-:W-:-:S07]  /*1b80*/  FADD R2, R2, R15 ;  /* 0x0000000f02027221 */ /* 0x004fce0000000000 */
.L_x_13:
[----:B0-----:R-:W-:Y:S05]  /*1b90*/  BSYNC.RECONVERGENT B0 ;  /* 0x0000000000007941 */ /* 0x001fea0003800200 */
.L_x_12:
[----:B------:R-:W-:-:S13]  /*1ba0*/  ISETP.NE.AND P0, PT, R4, 0x1, PT ;  /* 0x000000010400780c */ /* 0x000fda0003f05270 */
[----:B------:R-:W-:Y:S05]  /*1bb0*/  @!P0 BRA `(.L_x_11) ;  /* 0x0000000400f88947 */ /* 0x000fea0003800000 */
[----:B------:R-:W-:Y:S04]  /*1bc0*/  BSSY.RECONVERGENT B0, `(.L_x_14) ;  /* 0x000003d000007945 */ /* 0x000fe80003800200 */
[----:B------:R-:W-:Y:S05]  /*1bd0*/  @P3 BRA `(.L_x_15) ;  /* 0x0000000000ec3947 */ /* 0x000fea0003800000 */
[----:B------:R-:W0:Y:S01]  /*1be0*/  LDCU UR7, c[0x0][0x3a8] ;  /* 0x00007500ff0777ac */ /* 0x000e220008000800 */
[----:B-1----:R-:W-:Y:S01]  /*1bf0*/  MOV R14, RZ ;  /* 0x000000ff000e7202 */ /* 0x002fe20000000f00 */
[----:B------:R-:W-:Y:S01]  /*1c00*/  VIADD R12, R16, 0x1 ;  /* 0x00000001100c7836 */ /* 0x000fe20000000000 */
[----:B0-----:R-:W0:Y:S01]  /*1c10*/  I2F.U32.RP R18, UR7 ;  /* 0x0000000700127d06 */ /* 0x001e220008209000 */
[----:B------:R-:W-:-:S07]  /*1c20*/  ISETP.NE.U32.AND P4, PT, RZ, UR7, PT ;  /* 0x00000007ff007c0c */ /* 0x000fce000bf85070 */
        /* <DEDUP_REMOVED lines=18> */
[----:B------:R-:W0:Y:S01]  /*1d50*/  LDCU UR7, c[0x0][0x3a4] ;  /* 0x00007480ff0777ac */ /* 0x000e220008000800 */
[----:B------:R-:W-:-:S04]  /*1d60*/  @P0 IADD3 R17, PT, PT, R17, 0x1, RZ ;  /* 0x0000000111110810 */ /* 0x000fc80007ffe0ff */
[----:B------:R-:W-:-:S04]  /*1d70*/  @P1 IADD3 R17, PT, PT, R17, 0x1, RZ ;  /* 0x0000000111111810 */ /* 0x000fc80007ffe0ff */
[----:B------:R-:W-:-:S04]  /*1d80*/  SEL R18, R18, R17, !P4 ;  /* 0x0000001112127207 */ /* 0x000fc80006000000 */
[----:B------:R-:W-:-:S04]  /*1d90*/  ISETP.GE.AND P1, PT, R18, R9, PT ;  /* 0x000000091200720c */ /* 0x000fc80003f26270 */
[----:B------:R-:W-:Y:S01]  /*1da0*/  ISETP.GT.AND P1, PT, R18, -0x1, !P1 ;  /* 0xffffffff1200780c */ /* 0x000fe20004f24270 */
[----:B0-----:R-:W0:Y:S01]  /*1db0*/  I2F.U32.RP R19, UR7 ;  /* 0x0000000700137d06 */ /* 0x001e220008209000 */
[----:B------:R-:W-:-:S07]  /*1dc0*/  ISETP.NE.U32.AND P0, PT, RZ, UR7, PT ;  /* 0x00000007ff007c0c */ /* 0x000fce000bf05070 */
[----:B0-----:R-:W0:Y:S02]  /*1dd0*/  MUFU.RCP R19, R19 ;  /* 0x0000001300137308 */ /* 0x001e240000001000 */
[----:B0-----:R-:W-:-:S06]  /*1de0*/  VIADD R14, R19, 0xffffffe ;  /* 0x0ffffffe130e7836 */ /* 0x001fcc0000000000 */
[----:B------:R0:W1:Y:S02]  /*1df0*/  F2I.FTZ.U32.TRUNC.NTZ R15, R14 ;  /* 0x0000000e000f7305 */ /* 0x000064000021f000 */
[----:B0-----:R-:W-:Y:S01]  /*1e00*/  IMAD.MOV.U32 R14, RZ, RZ, RZ ;  /* 0x000000ffff0e7224 */ /* 0x001fe200078e00ff */
[----:B-1----:R-:W-:-:S05]  /*1e10*/  IADD3 R21, PT, PT, RZ, -R15, RZ ;  /* 0x8000000fff157210 */ /* 0x002fca0007ffe0ff */
        /* <DEDUP_REMOVED lines=15> */
[----:B------:R-:W0:Y:S01]  /*1f10*/  LDCU UR7, c[0x0][0x3a0] ;  /* 0x00007400ff0777ac */ /* 0x000e220008000800 */
[----:B------:R-:W1:Y:S01]  /*1f20*/  LDC.64 R14, c[0x0][0x388] ;  /* 0x0000e200ff0e7b82 */ /* 0x000e620000000a00 */
[----:B0-----:R-:W-:-:S04]  /*1f30*/  IMAD R17, R13, UR7, R12 ;  /* 0x000000070d117c24 */ /* 0x001fc8000f8e020c */
[----:B------:R-:W-:-:S04]  /*1f40*/  IMAD R12, R8, R17, R21 ;  /* 0x00000011080c7224 */ /* 0x000fc800078e0215 */
[----:B------:R-:W-:-:S04]  /*1f50*/  IMAD R17, R9, R12, R18 ;  /* 0x0000000c09117224 */ /* 0x000fc800078e0212 */
[----:B-1----:R-:W-:-:S06]  /*1f60*/  IMAD.WIDE.U32 R14, R17, 0x4, R14 ;  /* 0x00000004110e7825 */ /* 0x002fcc00078e000e */
[----:B------:R-:W2:Y:S02]  /*1f70*/  LDG.E.CONSTANT R15, desc[UR8][R14.64] ;  /* 0x000000080e0f7981 */ /* 0x000ea4000c1e9900 */
[----:B--2---:R-:W-:-:S07]  /*1f80*/  FADD R2, R2, R15 ;  /* 0x0000000f02027221 */ /* 0x004fce0000000000 */
.L_x_15:
[----:B------:R-:W-:Y:S05]  /*1f90*/  BSYNC.RECONVERGENT B0 ;  /* 0x0000000000007941 */ /* 0x000fea0003800200 */
.L_x_14:
[----:B------:R-:W-:-:S13]  /*1fa0*/  ISETP.NE.AND P0, PT, R4, 0x2, PT ;  /* 0x000000020400780c */ /* 0x000fda0003f05270 */
[----:B------:R-:W-:Y:S05]  /*1fb0*/  @!P0 BRA `(.L_x_11) ;  /* 0x0000000000f88947 */ /* 0x000fea0003800000 */
[----:B------:R-:W-:Y:S04]  /*1fc0*/  BSSY.RECONVERGENT B0, `(.L_x_11) ;  /* 0x000003d000007945 */ /* 0x000fe80003800200 */
[----:B------:R-:W-:Y:S05]  /*1fd0*/  @P3 BRA `(.L_x_16) ;  /* 0x0000000000ec3947 */ /* 0x000fea0003800000 */
[----:B------:R-:W0:Y:S01]  /*1fe0*/  LDCU UR7, c[0x0][0x3a8] ;  /* 0x00007500ff0777ac */ /* 0x000e220008000800 */
[----:B-1----:R-:W-:Y:S01]  /*1ff0*/  IMAD.MOV.U32 R14, RZ, RZ, RZ ;  /* 0x000000ffff0e7224 */ /* 0x002fe200078e00ff */
[----:B------:R-:W-:Y:S01]  /*2000*/  IADD3 R12, PT, PT, R16, 0x2, RZ ;  /* 0x00000002100c7810 */ /* 0x000fe20007ffe0ff */
[----:B0-----:R-:W0:Y:S01]  /*2010*/  I2F.U32.RP R17, UR7 ;  /* 0x0000000700117d06 */ /* 0x001e220008209000 */
[----:B------:R-:W-:-:S07]  /*2020*/  ISETP.NE.U32.AND P0, PT, RZ, UR7, PT ;  /* 0x00000007ff007c0c */ /* 0x000fce000bf05070 */
        /* <DEDUP_REMOVED lines=18> */
[----:B------:R-:W0:Y:S01]  /*2150*/  LDCU UR7, c[0x0][0x3a4] ;  /* 0x00007480ff0777ac */ /* 0x000e220008000800 */
[----:B------:R-:W-:-:S04]  /*2160*/  @P3 VIADD R16, R16, 0x1 ;  /* 0x0000000110103836 */ /* 0x000fc80000000000 */
[----:B------:R-:W-:-:S05]  /*2170*/  @P1 VIADD R16, R16, 0x1 ;  /* 0x0000000110101836 */ /* 0x000fca0000000000 */
[----:B------:R-:W-:-:S04]  /*2180*/  SEL R16, R17, R16, !P0 ;  /* 0x0000001011107207 */ /* 0x000fc80004000000 */
[C---:B------:R-:W-:Y:S01]  /*2190*/  ISETP.GE.AND P1, PT, R16.reuse, R9, PT ;  /* 0x000000091000720c */ /* 0x040fe20003f26270 */
[----:B0-----:R-:W0:Y:S01]  /*21a0*/  I2F.U32.RP R18, UR7 ;  /* 0x0000000700127d06 */ /* 0x001e220008209000 */
[----:B------:R-:W-:Y:S02]  /*21b0*/  ISETP.NE.U32.AND P6, PT, RZ, UR7, PT ;  /* 0x00000007ff007c0c */ /* 0x000fe4000bfc5070 */
[----:B------:R-:W-:-:S05]  /*21c0*/  ISETP.GT.AND P1, PT, R16, -0x1, !P1 ;  /* 0xffffffff1000780c */ /* 0x000fca0004f24270 */
[----:B0-----:R-:W0:Y:S02]  /*21d0*/  MUFU.RCP R18, R18 ;  /* 0x0000001200127308 */ /* 0x001e240000001000 */
[----:B0-----:R-:W-:-:S06]  /*21e0*/  IADD3 R14, PT, PT, R18, 0xffffffe, RZ ;  /* 0x0ffffffe120e7810 */ /* 0x001fcc0007ffe0ff */
[----:B------:R0:W1:Y:S02]  /*21f0*/  F2I.FTZ.U32.TRUNC.NTZ R15, R14 ;  /* 0x0000000e000f7305 */ /* 0x000064000021f000 */
[----:B0-----:R-:W-:Y:S02]  /*2200*/  HFMA2 R14, -RZ, RZ, 0, 0 ;  /* 0x00000000ff0e7431 */ /* 0x001fe400000001ff */
[----:B-1----:R-:W-:-:S04]  /*2210*/  IMAD.MOV R19, RZ, RZ, -R15 ;  /* 0x000000ffff137224 */ /* 0x002fc800078e0a0f */
        /* <DEDUP_REMOVED lines=23> */
.L_x_16:
[----:B------:R-:W-:Y:S05]  /*2390*/  BSYNC.RECONVERGENT B0 ;  /* 0x0000000000007941 */ /* 0x000fea0003800200 */
.L_x_11:
[----:B------:R-:W-:Y:S05]  /*23a0*/  @P2 BRA `(.L_x_17) ;  /* 0xffffffe000c82947 */ /* 0x000fea000383ffff */
.L_x_0:
[----:B------:R-:W2:Y:S02]  /*23b0*/  LDC.64 R4, c[0x0][0x380] ;  /* 0x0000e000ff047b82 */ /* 0x000ea40000000a00 */
[----:B--2---:R-:W-:-:S05]  /*23c0*/  IMAD.WIDE.U32 R4, R0, 0x4, R4 ;  /* 0x0000000400047825 */ /* 0x004fca00078e0004 */
[----:B0-----:R-:W-:Y:S01]  /*23d0*/  STG.E desc[UR8][R4.64], R2 ;  /* 0x0000000204007986 */ /* 0x001fe2000c101908 */
[----:B------:R-:W-:Y:S05]  /*23e0*/  EXIT ;  /* 0x000000000000794d */ /* 0x000fea0003800000 */
.L_x_18:
[----:B------:R-:W-:-:S00]  /*23f0*/  BRA `(.L_x_18) ;  /* 0xfffffffc00fc7947 */ /* 0x000fc0000383ffff */
[----:B------:R-:W-:-:S00]  /*2400*/  NOP ;  /* 0x0000000000007918 */ /* 0x000fc00000000000 */
[----:B------:R-:W-:-:S00]  /*2410*/  NOP ;  /* 0x0000000000007918 */ /* 0x000fc00000000000 */
[----:B------:R-:W-:-:S00]  /*2420*/  NOP ;  /* 0x0000000000007918 */ /* 0x000fc00000000000 */
[----:B------:R-:W-:-:S00]  /*2430*/  NOP ;  /* 0x0000000000007918 */ /* 0x000fc00000000000 */
[----:B------:R-:W-:-:S00]  /*2440*/  NOP ;  /* 0x0000000000007918 */ /* 0x000fc00000000000 */
[----:B------:R-:W-:-:S00]  /*2450*/  NOP ;  /* 0x0000000000007918 */ /* 0x000fc00000000000 */
[----:B------:R-:W-:-:S00]  /*2460*/  NOP ;  /* 0x0000000000007918 */ /* 0x000fc00000000000 */
[----:B------:R-:W-:-:S00]  /*2470*/  NOP ;  /* 0x0000000000007918 */ /* 0x000fc00000000000 */
.L_x_47:


//--------------------- .text.steel_im2col_kernel --------------------------
	.section	.text.steel_im2col_kernel,"ax",@progbits
	.align	128
        .global         steel_im2col_kernel
        .type           steel_im2col_kernel,@function
        .size           steel_im2col_kernel,(.L_x_48 - steel_im2col_kernel)
        .other          steel_im2col_kernel,@"STO_CUDA_ENTRY STV_DEFAULT"
steel_im2col_kernel:
.text.steel_im2col_kernel:
[----:B------:R-:W-:Y:S08]  /*0000*/  LDC R1, c[0x0][0x37c] ;  /* 0x0000df00ff017b82 */ /* 0x000ff00000000800 */
[----:B------:R-:W0:Y:S01]  /*0010*/  LDC.64 R2, c[0x0][0x3a0] ;  /* 0x0000e800ff027b82 */ /* 0x000e220000000a00 */
[----:B------:R-:W1:Y:S07]  /*0020*/  LDCU.128 UR4, c[0x0][0x390] ;  /* 0x00007200ff0477ac */ /* 0x000e6e0008000c00 */
[----:B------:R-:W2:Y:S08]  /*0030*/  LDC.64 R4, c[0x0][0x3a8] ;  /* 0x0000ea00ff047b82 */ /* 0x000eb00000000a00 */
[----:B------:R-:W3:Y:S01]  /*0040*/  LDC R7, c[0x0][0x3b0] ;  /* 0x0000ec00ff077b82 */ /* 0x000ee20000000800 */
[----:B-1----:R-:W-:-:S02]  /*0050*/  UIADD3 UR8, UPT, UPT, UR5, -UR7, URZ ;  /* 0x8000000705087290 */ /* 0x002fc4000fffe0ff */
[----:B------:R-:W-:Y:S01]  /*0060*/  UIMAD UR4, UR7, UR4, URZ ;  /* 0x00000004070472a4 */ /* 0x000fe2000f8e02ff */
[----:B0-----:R-:W0:Y:S01]  /*0070*/  I2F.U32.RP R0, R3 ;  /* 0x0000000300007306 */ /* 0x001e220000209000 */
[----:B------:R-:W-:-:S07]  /*0080*/  ISETP.NE.U32.AND P2, PT, R3, RZ, PT ;  /* 0x000000ff0300720c */ /* 0x000fce0003f45070 */
[----:B--2---:R-:W1:Y:S01]  /*0090*/  I2F.U32.RP R6, R4 ;  /* 0x0000000400067306 */ /* 0x004e620000209000 */
[----:B------:R-:W-:-:S07]  /*00a0*/  ISETP.NE.U32.AND P5, PT, R4, RZ, PT ;  /* 0x000000ff0400720c */ /* 0x000fce0003fa5070 */
[----:B0-----:R-:W0:Y:S08]  /*00b0*/  MUFU.RCP R0, R0 ;  /* 0x0000000000007308 */ /* 0x001e300000001000 */
[----:B-1----:R-:W1:Y:S01]  /*00c0*/  MUFU.RCP R6, R6 ;  /* 0x0000000600067308 */ /* 0x002e620000001000 */
[----:B0-----:R-:W-:Y:S02]  /*00d0*/  IADD3 R8, PT, PT, R0, 0xffffffe, RZ ;  /* 0x0ffffffe00087810 */ /* 0x001fe40007ffe0ff */
[----:B------:R-:W-:Y:S01]  /*00e0*/  LEA R0, R5, UR8, 0x1 ;  /* 0x0000000805007c11 */ /* 0x000fe2000f8e08ff */
[----:B------:R-:W0:Y:S04]  /*00f0*/  S2UR UR8, SR_CTAID.X ;  /* 0x00000000000879c3 */ /* 0x000e280000002500 */
[----:B------:R2:W4:Y:S01]  /*0100*/  F2I.FTZ.U32.TRUNC.NTZ R9, R8 ;  /* 0x0000000800097305 */ /* 0x000522000021f000 */
[----:B-1----:R-:W-:Y:S01]  /*0110*/  VIADD R10, R6, 0xffffffe ;  /* 0x0ffffffe060a7836 */ /* 0x002fe20000000000 */
[----:B------:R-:W-:-:S06]  /*0120*/  IADD3 R6, PT, PT, -R2, UR6, RZ ;  /* 0x0000000602067c10 */ /* 0x000fcc000fffe1ff */
[----:B------:R1:W5:Y:S01]  /*0130*/  F2I.FTZ.U32.TRUNC.NTZ R11, R10 ;  /* 0x0000000a000b7305 */ /* 0x000362000021f000 */
[----:B--2---:R-:W-:Y:S01]  /*0140*/  HFMA2 R8, -RZ, RZ, 0, 0 ;  /* 0x00000000ff087431 */ /* 0x004fe200000001ff */
[----:B----4-:R-:W-:Y:S01]  /*0150*/  IADD3 R12, PT, PT, RZ, -R9, RZ ;  /* 0x80000009ff0c7210 */ /* 0x010fe20007ffe0ff */
[----:B-1----:R-:W-:-:S04]  /*0160*/  IMAD.MOV.U32 R10, RZ, RZ, RZ ;  /* 0x000000ffff0a7224 */ /* 0x002fc800078e00ff */
[----:B------:R-:W-:Y:S02]  /*0170*/  IMAD R13, R12, R3, RZ ;  /* 0x000000030c0d7224 */ /* 0x000fe400078e02ff */
[----:B-----5:R-:W-:Y:S02]  /*0180*/  IMAD.MOV R15, RZ, RZ, -R11 ;  /* 0x000000ffff0f7224 */ /* 0x020fe400078e0a0b */
[----:B------:R-:W-:-:S04]  /*0190*/  IMAD.HI.U32 R9, R9, R13, R8 ;  /* 0x0000000d09097227 */ /* 0x000fc800078e0008 */
[----:B------:R-:W-:Y:S02]  /*01a0*/  IMAD R13, R15, R4, RZ ;  /* 0x000000040f0d7224 */ /* 0x000fe400078e02ff */
[----:B------:R-:W-:-:S04]  /*01b0*/  IMAD.HI.U32 R9, R9, R0, RZ ;  /* 0x0000000009097227 */ /* 0x000fc800078e00ff */
[----:B------:R-:W-:Y:S01]  /*01c0*/  IMAD.HI.U32 R10, R11, R13, R10 ;  /* 0x0000000d0b0a7227 */ /* 0x000fe200078e000a */
[----:B---3--:R-:W-:Y:S01]  /*01d0*/  LEA R11, R7, R6, 0x1 ;  /* 0x00000006070b7211 */ /* 0x008fe200078e08ff */
[----:B------:R-:W0:Y:S02]  /*01e0*/  S2R R13, SR_TID.X ;  /* 0x00000000000d7919 */ /* 0x000e240000002100 */
[----:B------:R-:W-:Y:S02]  /*01f0*/  IMAD.MOV R8, RZ, RZ, -R9 ;  /* 0x000000ffff087224 */ /* 0x000fe400078e0a09 */
[----:B------:R-:W-:-:S04]  /*0200*/  IMAD.HI.U32 R6, R10, R11, RZ ;  /* 0x0000000b0a067227 */ /* 0x000fc800078e00ff */
[----:B------:R-:W-:Y:S01]  /*0210*/  IMAD R0, R3, R8, R0 ;  /* 0x0000000803007224 */ /* 0x000fe200078e0200 */
[----:B------:R-:W-:Y:S01]  /*0220*/  IADD3 R10, PT, PT, -R6, RZ, RZ ;  /* 0x000000ff060a7210 */ /* 0x000fe20007ffe1ff */
[----:B------:R-:W0:Y:S03]  /*0230*/  LDC R8, c[0x0][0x360] ;  /* 0x0000d800ff087b82 */ /* 0x000e260000000800 */
[----:B------:R-:W-:Y:S01]  /*0240*/  ISETP.GE.U32.AND P0, PT, R0, R3, PT ;  /* 0x000000030000720c */ /* 0x000fe20003f06070 */
[----:B------:R-:W-:-:S05]  /*0250*/  IMAD R11, R4, R10, R11 ;  /* 0x0000000a040b7224 */ /* 0x000fca00078e020b */
[----:B------:R-:W-:-:S07]  /*0260*/  ISETP.GE.U32.AND P3, PT, R11, R4, PT ;  /* 0x000000040b00720c */ /* 0x000fce0003f66070 */
[----:B------:R-:W-:Y:S02]  /*0270*/  @P0 IMAD.IADD R0, R0, 0x1, -R3 ;  /* 0x0000000100000824 */ /* 0x000fe400078e0a03 */
[----:B------:R-:W-:-:S03]  /*0280*/  @P0 VIADD R9, R9, 0x1 ;  /* 0x0000000109090836 */ /* 0x000fc60000000000 */
[----:B------:R-:W-:Y:S01]  /*0290*/  ISETP.GE.U32.AND P1, PT, R0, R3, PT ;  /* 0x000000030000720c */ /* 0x000fe20003f26070 */
[----:B------:R-:W-:Y:S01]  /*02a0*/  IMAD R0, R2, UR4, RZ ;  /* 0x0000000402007c24 */ /* 0x000fe2000f8e02ff */
[-C--:B------:R-:W-:Y:S02]  /*02b0*/  @P3 IADD3 R11, PT, PT, R11, -R4.reuse, RZ ;  /* 0x800000040b0b3210 */ /* 0x080fe40007ffe0ff */
[----:B------:R-:W-:Y:S02]  /*02c0*/  @P3 IADD3 R6, PT, PT, R6, 0x1, RZ ;  /* 0x0000000106063810 */ /* 0x000fe40007ffe0ff */
[----:B------:R-:W-:-:S07]  /*02d0*/  ISETP.GE.U32.AND P4, PT, R11, R4, PT ;  /* 0x000000040b00720c */ /* 0x000fce0003f86070 */
[----:B------:R-:W-:Y:S01]  /*02e0*/  @P1 VIADD R9, R9, 0x1 ;  /* 0x0000000109091836 */ /* 0x000fe20000000000 */
[----:B------:R-:W-:-:S05]  /*02f0*/  @!P2 LOP3.LUT R9, RZ, R3, RZ, 0x33, !PT ;  /* 0x00000003ff09a212 */ /* 0x000fca00078e33ff */
[----:B------:R-:W-:Y:S01]  /*0300*/  @P4 IADD3 R6, PT, PT, R6, 0x1, RZ ;  /* 0x0000000106064810 */ /* 0x000fe20007ffe0ff */
[----:B------:R-:W-:Y:S01]  /*0310*/  IMAD R11, R9, R0, R0 ;  /* 0x00000000090b7224 */ /* 0x000fe200078e0200 */
[----:B------:R-:W-:Y:S01]  /*0320*/  @!P5 LOP3.LUT R6, RZ, R4, RZ, 0x33, !PT ;  /* 0x00000004ff06d212 */ /* 0x000fe200078e33ff */
[----:B0-----:R-:W-:-:S04]  /*0330*/  IMAD R0, R8, UR8, R13 ;  /* 0x0000000808007c24 */ /* 0x001fc8000f8e020d */
[----:B------:R-:W-:-:S05]  /*0340*/  IMAD R11, R6, R11, R11 ;  /* 0x0000000b060b7224 */ /* 0x000fca00078e020b */
[----:B------:R-:W-:-:S13]  /*0350*/  ISETP.GE.U32.AND P0, PT, R0, R11, PT ;  /* 0x0000000b0000720c */ /* 0x000fda0003f06070 */
[----:B------:R-:W-:Y:S05]  /*0360*/  @P0 EXIT ;  /* 0x000000000000094d */ /* 0x000fea0003800000 */
[----:B------:R-:W-:Y:S01]  /*0370*/  IADD3 R6, PT, PT, R6, 0x1, RZ ;  /* 0x0000000106067810 */ /* 0x000fe20007ffe0ff */
[----:B------:R-:W-:Y:S01]  /*0380*/  VIADD R9, R9, 0x1 ;  /* 0x0000000109097836 */ /* 0x000fe20000000000 */
[----:B------:R-:W-:Y:S01]  /*0390*/  I2F.U32.RP R17, R2 ;  /* 0x0000000200117306 */ /* 0x000fe20000209000 */
[----:B------:R-:W-:Y:S01]  /*03a0*/  IMAD R13, R2, UR7, RZ ;  /* 0x00000007020d7c24 */ /* 0x000fe2000f8e02ff */
[-C--:B------:R-:W-:Y:S01]  /*03b0*/  IADD3 R19, PT, PT, RZ, -R6.reuse, RZ ;  /* 0x80000006ff137210 */ /* 0x080fe20007ffe0ff */
[----:B------:R-:W-:Y:S01]  /*03c0*/  IMAD R9, R9, R6, RZ ;  /* 0x0000000609097224 */ /* 0x000fe200078e02ff */
[----:B------:R-:W-:Y:S01]  /*03d0*/  ISETP.NE.U32.AND P5, PT, R6, RZ, PT ;  /* 0x000000ff0600720c */ /* 0x000fe20003fa5070 */
[----:B------:R-:W0:Y:S01]  /*03e0*/  LDCU.64 UR8, c[0x0][0x358] ;  /* 0x00006b00ff0877ac */ /* 0x000e220008000a00 */
[----:B------:R-:W-:Y:S01]  /*03f0*/  ISETP.NE.U32.AND P4, PT, R13, RZ, PT ;  /* 0x000000ff0d00720c */ /* 0x000fe20003f85070 */
[----:B------:R-:W-:Y:S01]  /*0400*/  BSSY.RECONVERGENT B0, `(.L_x_19) ;  /* 0x0000062000007945 */ /* 0x000fe20003800200 */
[----:B------:R-:W1:Y:S01]  /*0410*/  I2F.U32.RP R8, R9 ;  /* 0x0000000900087306 */ /* 0x000e620000209000 */
[----:B------:R-:W-:-:S02]  /*0420*/  IADD3 R15, PT, PT, RZ, -R9, RZ ;  /* 0x80000009ff0f7210 */ /* 0x000fc40007ffe0ff */
[----:B------:R-:W-:-:S05]  /*0430*/  ISETP.NE.U32.AND P2, PT, R9, RZ, PT ;  /* 0x000000ff0900720c */ /* 0x000fca0003f45070 */
[----:B------:R-:W2:Y:S08]  /*0440*/  I2F.U32.RP R14, R13 ;  /* 0x0000000d000e7306 */ /* 0x000eb00000209000 */
[----:B-1----:R-:W1:Y:S08]  /*0450*/  MUFU.RCP R8, R8 ;  /* 0x0000000800087308 */ /* 0x002e700000001000 */
[----:B--2---:R-:W-:Y:S08]  /*0460*/  MUFU.RCP R14, R14 ;  /* 0x0000000e000e7308 */ /* 0x004ff00000001000 */
[----:B------:R-:W-:Y:S01]  /*0470*/  MUFU.RCP R17, R17 ;  /* 0x0000001100117308 */ /* 0x000fe20000001000 */
[----:B-1----:R-:W-:-:S07]  /*0480*/  VIADD R10, R8, 0xffffffe ;  /* 0x0ffffffe080a7836 */ /* 0x002fce0000000000 */
[----:B------:R1:W2:Y:S02]  /*0490*/  F2I.FTZ.U32.TRUNC.NTZ R11, R10 ;  /* 0x0000000a000b7305 */ /* 0x0002a4000021f000 */
[----:B-1----:R-:W-:Y:S02]  /*04a0*/  IMAD.MOV.U32 R10, RZ, RZ, RZ ;  /* 0x000000ffff0a7224 */ /* 0x002fe400078e00ff */
[----:B--2---:R-:W-:-:S04]  /*04b0*/  IMAD R15, R15, R11, RZ ;  /* 0x0000000b0f0f7224 */ /* 0x004fc800078e02ff */
[----:B------:R-:W-:Y:S02]  /*04c0*/  IMAD.HI.U32 R11, R11, R15, R10 ;  /* 0x0000000f0b0b7227 */ /* 0x000fe400078e000a */
[----:B------:R-:W1:Y:S02]  /*04d0*/  I2F.U32.RP R10, R6 ;  /* 0x00000006000a7306 */ /* 0x000e640000209000 */
[----:B------:R-:W-:Y:S02]  /*04e0*/  IMAD.MOV R15, RZ, RZ, -R13 ;  /* 0x000000ffff0f7224 */ /* 0x000fe400078e0a0d */
[----:B------:R-:W-:-:S04]  /*04f0*/  IMAD.HI.U32 R12, R11, R0, RZ ;  /* 0x000000000b0c7227 */ /* 0x000fc800078e00ff */
[----:B------:R-:W-:Y:S01]  /*0500*/  VIADD R11, R14, 0xffffffe ;  /* 0x0ffffffe0e0b7836 */ /* 0x000fe20000000000 */
[----:B------:R-:W-:-:S05]  /*0510*/  IADD3 R8, PT, PT, -R12, RZ, RZ ;  /* 0x000000ff0c087210 */ /* 0x000fca0007ffe1ff */
[----:B------:R-:W-:Y:S01]  /*0520*/  IMAD R8, R9, R8, R0 ;  /* 0x0000000809087224 */ /* 0x000fe200078e0200 */
[----:B------:R-:W2:Y:S04]  /*0530*/  F2I.FTZ.U32.TRUNC.NTZ R11, R11 ;  /* 0x0000000b000b7305 */ /* 0x000ea8000021f000 */
[----:B------:R-:W-:-:S04]  /*0540*/  ISETP.GE.U32.AND P0, PT, R8, R9, PT ;  /* 0x000000090800720c */ /* 0x000fc80003f06070 */
[----:B-1----:R1:W3:Y:S01]  /*0550*/  MUFU.RCP R14, R10 ;  /* 0x0000000a000e7308 */ /* 0x0022e20000001000 */
[----:B--2---:R-:W-:-:S08]  /*0560*/  IMAD R15, R15, R11, RZ ;  /* 0x0000000b0f0f7224 */ /* 0x004fd000078e02ff */
[----:B------:R-:W-:Y:S02]  /*0570*/  @P0 IADD3 R8, PT, PT, -R9, R8, RZ ;  /* 0x0000000809080210 */ /* 0x000fe40007ffe1ff */
[----:B------:R-:W-:Y:S02]  /*0580*/  @P0 IADD3 R12, PT, PT, R12, 0x1, RZ ;  /* 0x000000010c0c0810 */ /* 0x000fe40007ffe0ff */
[----:B------:R-:W-:Y:S02]  /*0590*/  ISETP.GE.U32.AND P1, PT, R8, R9, PT ;  /* 0x000000090800720c */ /* 0x000fe40003f26070 */
[----:B-1----:R-:W-:Y:S02]  /*05a0*/  MOV R10, RZ ;  /* 0x000000ff000a7202 */ /* 0x002fe40000000f00 */
[----:B---3--:R-:W-:-:S03]  /*05b0*/  IADD3 R14, PT, PT, R14, 0xffffffe, RZ ;  /* 0x0ffffffe0e0e7810 */ /* 0x008fc60007ffe0ff */
[----:B------:R-:W-:Y:S02]  /*05c0*/  IMAD.HI.U32 R11, R11, R15, R10 ;  /* 0x0000000f0b0b7227 */ /* 0x000fe400078e000a */
[----:B------:R1:W2:Y:S02]  /*05d0*/  F2I.FTZ.U32.TRUNC.NTZ R15, R14 ;  /* 0x0000000e000f7305 */ /* 0x0002a4000021f000 */
[----:B------:R-:W-:Y:S02]  /*05e0*/  VIADD R10, R17, 0xffffffe ;  /* 0x0ffffffe110a7836 */ /* 0x000fe40000000000 */
[----:B------:R-:W-:Y:S01]  /*05f0*/  @P1 VIADD R12, R12, 0x1 ;  /* 0x000000010c0c1836 */ /* 0x000fe20000000000 */
[----:B------:R-:W-:Y:S02]  /*0600*/  @!P2 LOP3.LUT R12, RZ, R9, RZ, 0x33, !PT ;  /* 0x00000009ff0ca212 */ /* 0x000fe400078e33ff */
[----:B-1----:R-:W-:-:S03]  /*0610*/  MOV R14, RZ ;  /* 0x000000ff000e7202 */ /* 0x002fc60000000f00 */
[----:B------:R-:W-:Y:S02]  /*0620*/  IMAD.HI.U32 R8, R11, R12, RZ ;  /* 0x0000000c0b087227 */ /* 0x000fe400078e00ff */
[----:B------:R1:W3:Y:S02]  /*0630*/  F2I.FTZ.U32.TRUNC.NTZ R11, R10 ;  /* 0x0000000a000b7305 */ /* 0x0002e4000021f000 */
[----:B------:R-:W-:Y:S02]  /*0640*/  IMAD.MOV R16, RZ, RZ, -R8 ;  /* 0x000000ffff107224 */ /* 0x000fe400078e0a08 */
[----:B--2---:R-:W-:Y:S02]  /*0650*/  IMAD R19, R19, R15, RZ ;  /* 0x0000000f13137224 */ /* 0x004fe400078e02ff */
[--C-:B------:R-:W-:Y:S02]  /*0660*/  IMAD R16, R13, R16, R12.reuse ;  /* 0x000000100d107224 */ /* 0x100fe400078e020c */
[----:B------:R-:W-:Y:S01]  /*0670*/  IMAD.MOV R17, RZ, RZ, -R12 ;  /* 0x000000ffff117224 */ /* 0x000fe200078e0a0c */
[----:B-1----:R-:W-:Y:S01]  /*0680*/  MOV R10, RZ ;  /* 0x000000ff000a7202 */ /* 0x002fe20000000f00 */
[----:B------:R-:W-:Y:S01]  /*0690*/  IMAD.HI.U32 R14, R15, R19, R14 ;  /* 0x000000130f0e7227 */ /* 0x000fe200078e000e */
[----:B------:R-:W-:-:S03]  /*06a0*/  ISETP.GE.U32.AND P2, PT, R16, R13, PT ;  /* 0x0000000d1000720c */ /* 0x000fc60003f46070 */
[----:B------:R-:W-:Y:S01]  /*06b0*/  IMAD R15, R9, R17, R0 ;  /* 0x00000011090f7224 */ /* 0x000fe200078e0200 */
[----:B---3--:R-:W-:-:S03]  /*06c0*/  IADD3 R18, PT, PT, RZ, -R11, RZ ;  /* 0x8000000bff127210 */ /* 0x008fc60007ffe0ff */
[----:B------:R-:W-:-:S04]  /*06d0*/  IMAD.HI.U32 R14, R14, R15, RZ ;  /* 0x0000000f0e0e7227 */ /* 0x000fc800078e00ff */
[----:B------:R-:W-:Y:S02]  /*06e0*/  IMAD.MOV.U32 R19, RZ, RZ, R18 ;  /* 0x000000ffff137224 */ /* 0x000fe400078e0012 */
[----:B------:R-:W-:Y:S02]  /*06f0*/  @P2 IMAD.IADD R16, R16, 0x1, -R13 ;  /* 0x0000000110102824 */ /* 0x000fe400078e0a0d */
[----:B------:R-:W-:Y:S02]  /*0700*/  IMAD R17, R19, R2, RZ ;  /* 0x0000000213117224 */ /* 0x000fe400078e02ff */
[----:B------:R-:W-:Y:S01]  /*0710*/  IMAD R9, R9, R12, R15 ;  /* 0x0000000c09097224 */ /* 0x000fe200078e020f */
[----:B------:R-:W-:Y:S01]  /*0720*/  ISETP.GE.U32.AND P3, PT, R16, R13, PT ;  /* 0x0000000d1000720c */ /* 0x000fe20003f66070 */
[----:B------:R-:W-:-:S04]  /*0730*/  IMAD.HI.U32 R10, R11, R17, R10 ;  /* 0x000000110b0a7227 */ /* 0x000fc800078e000a */
[----:B------:R-:W-:-:S04]  /*0740*/  IMAD.MOV R11, RZ, RZ, -R14 ;  /* 0x000000ffff0b7224 */ /* 0x000fc800078e0a0e */
[----:B------:R-:W-:-:S04]  /*0750*/  IMAD R11, R6, R11, R15 ;  /* 0x0000000b060b7224 */ /* 0x000fc800078e020f */
[----:B------:R-:W-:Y:S02]  /*0760*/  @P3 IADD3 R16, PT, PT, -R13, R16, RZ ;  /* 0x000000100d103210 */ /* 0x000fe40007ffe1ff */
[----:B------:R-:W-:Y:S02]  /*0770*/  LOP3.LUT R13, RZ, R13, RZ, 0x33, !PT ;  /* 0x0000000dff0d7212 */ /* 0x000fe400078e33ff */
[----:B------:R-:W-:Y:S02]  /*0780*/  ISETP.GE.U32.AND P6, PT, R11, R6, PT ;  /* 0x000000060b00720c */ /* 0x000fe40003fc6070 */
[----:B------:R-:W-:-:S05]  /*0790*/  SEL R17, R13, R16, !P4 ;  /* 0x000000100d117207 */ /* 0x000fca0006000000 */
[----:B------:R-:W-:-:S05]  /*07a0*/  IMAD.HI.U32 R10, R10, R17, RZ ;  /* 0x000000110a0a7227 */ /* 0x000fca00078e00ff */
[----:B------:R-:W-:Y:S02]  /*07b0*/  IADD3 R19, PT, PT, -R10, RZ, RZ ;  /* 0x000000ff0a137210 */ /* 0x000fe40007ffe1ff */
[----:B------:R-:W-:Y:S02]  /*07c0*/  @P6 IADD3 R11, PT, PT, -R6, R11, RZ ;  /* 0x0000000b060b6210 */ /* 0x000fe40007ffe1ff */
[----:B------:R-:W-:Y:S01]  /*07d0*/  @P6 IADD3 R14, PT, PT, R14, 0x1, RZ ;  /* 0x000000010e0e6810 */ /* 0x000fe20007ffe0ff */
[----:B------:R-:W-:Y:S01]  /*07e0*/  IMAD R19, R2, R19, R17 ;  /* 0x0000001302137224 */ /* 0x000fe200078e0211 */
[----:B------:R-:W-:-:S04]  /*07f0*/  ISETP.GE.U32.AND P1, PT, R11, R6, PT ;  /* 0x000000060b00720c */ /* 0x000fc80003f26070 */
[----:B------:R-:W-:-:S09]  /*0800*/  ISETP.GE.U32.AND P0, PT, R19, R2, PT ;  /* 0x000000021300720c */ /* 0x000fd20003f06070 */
[----:B------:R-:W-:Y:S02]  /*0810*/  @P1 IADD3 R14, PT, PT, R14, 0x1, RZ ;  /* 0x000000010e0e1810 */ /* 0x000fe40007ffe0ff */
[----:B------:R-:W-:Y:S02]  /*0820*/  ISETP.NE.U32.AND P1, PT, R2, RZ, PT ;  /* 0x000000ff0200720c */ /* 0x000fe40003f25070 */
[----:B------:R-:W-:Y:S01]  /*0830*/  @P0 IMAD.IADD R19, R19, 0x1, -R2 ;  /* 0x0000000113130824 */ /* 0x000fe200078e0a02 */
[----:B------:R-:W-:Y:S01]  /*0840*/  @!P5 LOP3.LUT R14, RZ, R6, RZ, 0x33, !PT ;  /* 0x00000006ff0ed212 */ /* 0x000fe200078e33ff */
[----:B------:R-:W-:-:S03]  /*0850*/  @P0 VIADD R10, R10, 0x1 ;  /* 0x000000010a0a0836 */ /* 0x000fc60000000000 */
[----:B------:R-:W-:Y:S01]  /*0860*/  ISETP.GE.U32.AND P6, PT, R19, R2, PT ;  /* 0x000000021300720c */ /* 0x000fe20003fc6070 */
[C---:B------:R-:W-:Y:S01]  /*0870*/  IMAD R3, R14.reuse, R3, -R5 ;  /* 0x000000030e037224 */ /* 0x040fe200078e0a05 */
[----:B------:R-:W-:-:S05]  /*0880*/  IADD3 R0, PT, PT, -R14, RZ, RZ ;  /* 0x000000ff0e007210 */ /* 0x000fca0007ffe1ff */
[----:B------:R-:W-:-:S04]  /*0890*/  IMAD R6, R6, R0, R15 ;  /* 0x0000000006067224 */ /* 0x000fc800078e020f */
[----:B------:R-:W-:Y:S02]  /*08a0*/  IMAD R7, R6, R4, -R7 ;  /* 0x0000000406077224 */ /* 0x000fe400078e0a07 */
[----:B------:R-:W-:Y:S01]  /*08b0*/  @P6 IADD3 R10, PT, PT, R10, 0x1, RZ ;  /* 0x000000010a0a6810 */ /* 0x000fe20007ffe0ff */
[----:B------:R-:W1:Y:S01]  /*08c0*/  LDC.64 R4, c[0x0][0x380] ;  /* 0x0000e000ff047b82 */ /* 0x000e620000000a00 */
[----:B------:R-:W-:-:S05]  /*08d0*/  @!P1 LOP3.LUT R10, RZ, R2, RZ, 0x33, !PT ;  /* 0x00000002ff0a9212 */ /* 0x000fca00078e33ff */
[----:B------:R-:W-:Y:S01]  /*08e0*/  IMAD.MOV R0, RZ, RZ, -R10 ;  /* 0x000000ffff007224 */ /* 0x000fe200078e0a0a */
[----:B------:R-:W-:Y:S01]  /*08f0*/  IADD3 R10, PT, PT, R10, R3, RZ ;  /* 0x000000030a0a7210 */ /* 0x000fe20007ffe0ff */
[----:B------:R-:W-:Y:S02]  /*0900*/  IMAD.MOV.U32 R3, RZ, RZ, RZ ;  /* 0x000000ffff037224 */ /* 0x000fe400078e00ff */
[----:B------:R-:W-:Y:S01]  /*0910*/  IMAD R2, R2, R0, R17 ;  /* 0x0000000002027224 */ /* 0x000fe200078e0211 */
[----:B------:R-:W-:-:S04]  /*0920*/  ISETP.GE.AND P0, PT, R10, UR5, PT ;  /* 0x000000050a007c0c */ /* 0x000fc8000bf06270 */
[----:B------:R-:W-:Y:S02]  /*0930*/  IADD3 R7, PT, PT, R2, R7, RZ ;  /* 0x0000000702077210 */ /* 0x000fe40007ffe0ff */
[----:B------:R-:W-:Y:S02]  /*0940*/  ISETP.GT.AND P0, PT, R10, -0x1, !P0 ;  /* 0xffffffff0a00780c */ /* 0x000fe40004704270 */
[----:B------:R-:W-:-:S04]  /*0950*/  ISETP.GE.AND P1, PT, R7, UR6, PT ;  /* 0x0000000607007c0c */ /* 0x000fc8000bf26270 */
[----:B------:R-:W-:Y:S01]  /*0960*/  ISETP.GT.AND P1, PT, R7, -0x1, !P1 ;  /* 0xffffffff0700780c */ /* 0x000fe20004f24270 */
[----:B-1----:R-:W-:-:S03]  /*0970*/  IMAD.WIDE.U32 R4, R9, 0x4, R4 ;  /* 0x0000000409047825 */ /* 0x002fc600078e0004 */
[----:B------:R-:W-:-:S13]  /*0980*/  PLOP3.LUT P0, PT, P0, P1, PT, 0x80, 0x8 ;  /* 0x000000000008781c */ /* 0x000fda0000703070 */
[----:B0-----:R-:W-:Y:S05]  /*0990*/  @!P0 BRA `(.L_x_20) ;  /* 0x0000000000208947 */ /* 0x001fea0003800000 */
[----:B------:R-:W0:Y:S01]  /*09a0*/  LDC.64 R2, c[0x0][0x388] ;  /* 0x0000e200ff027b82 */ /* 0x000e220000000a00 */
[----:B------:R-:W-:-:S04]  /*09b0*/  @P2 IADD3 R8, PT, PT, R8, 0x1, RZ ;  /* 0x0000000108082810 */ /* 0x000fc80007ffe0ff */
[----:B------:R-:W-:-:S04]  /*09c0*/  @P3 IADD3 R8, PT, PT, R8, 0x1, RZ ;  /* 0x0000000108083810 */ /* 0x000fc80007ffe0ff */
[----:B------:R-:W-:-:S05]  /*09d0*/  SEL R13, R13, R8, !P4 ;  /* 0x000000080d0d7207 */ /* 0x000fca0006000000 */
[----:B------:R-:W-:-:S04]  /*09e0*/  IMAD R10, R13, UR5, R10 ;  /* 0x000000050d0a7c24 */ /* 0x000fc8000f8e020a */
[----:B------:R-:W-:-:S04]  /*09f0*/  IMAD R7, R10, UR6, R7 ;  /* 0x000000060a077c24 */ /* 0x000fc8000f8e0207 */
[----:B0-----:R-:W-:-:S06]  /*0a00*/  IMAD.WIDE.U32 R2, R7, 0x4, R2 ;  /* 0x0000000407027825 */ /* 0x001fcc00078e0002 */
[----:B------:R0:W5:Y:S02]  /*0a10*/  LDG.E.CONSTANT R3, desc[UR8][R2.64] ;  /* 0x0000000802037981 */ /* 0x000164000c1e9900 */
.L_x_20:
[----:B------:R-:W-:Y:S05]  /*0a20*/  BSYNC.RECONVERGENT B0 ;  /* 0x0000000000007941 */ /* 0x000fea0003800200 */
.L_x_19:
[----:B-----5:R-:W-:Y:S01]  /*0a30*/  STG.E desc[UR8][R4.64], R3 ;  /* 0x0000000304007986 */ /* 0x020fe2000c101908 */
[----:B------:R-:W-:Y:S05]  /*0a40*/  EXIT ;  /* 0x000000000000794d */ /* 0x000fea0003800000 */
.L_x_21:
        /* <DEDUP_REMOVED lines=11> */
.L_x_48:


//--------------------- .text.steel_conv2d_1x1_kernel --------------------------
	.section	.text.steel_conv2d_1x1_kernel,"ax",@progbits
	.align	128
        .global         steel_conv2d_1x1_kernel
        .type           steel_conv2d_1x1_kernel,@function
        .size           steel_conv2d_1x1_kernel,(.L_x_49 - steel_conv2d_1x1_kernel)
        .other          steel_conv2d_1x1_kernel,@"STO_CUDA_ENTRY STV_DEFAULT"
steel_conv2d_1x1_kernel:
.text.steel_conv2d_1x1_kernel:
[----:B------:R-:W-:Y:S01]  /*0000*/  LDC R1, c[0x0][0x37c] ;  /* 0x0000df00ff017b82 */ /* 0x000fe20000000800 */
[----:B------:R-:W0:Y:S07]  /*0010*/  S2R R27, SR_TID.X ;  /* 0x00000000001b7919 */ /* 0x000e2e0000002100 */
[----:B------:R-:W1:Y:S01]  /*0020*/  S2UR UR4, SR_CTAID.X ;  /* 0x00000000000479c3 */ /* 0x000e620000002500 */
[----:B------:R-:W1:Y:S01]  /*0030*/  LDCU UR5, c[0x0][0x360] ;  /* 0x00006c00ff0577ac */ /* 0x000e620008000800 */
[----:B------:R-:W2:Y:S06]  /*0040*/  LDCU UR7, c[0x0][0x3b0] ;  /* 0x00007600ff0777ac */ /* 0x000eac0008000800 */
[----:B------:R-:W2:Y:S08]  /*0050*/  LDC R0, c[0x0][0x3ac] ;  /* 0x0000eb00ff007b82 */ /* 0x000eb00000000800 */
[----:B------:R-:W3:Y:S08]  /*0060*/  S2UR UR6, SR_CTAID.Z ;  /* 0x00000000000679c3 */ /* 0x000ef00000002700 */
[----:B------:R-:W3:Y:S01]  /*0070*/  LDC R2, c[0x0][0x3a0] ;  /* 0x0000e800ff027b82 */ /* 0x000ee20000000800 */
[----:B-1----:R-:W-:-:S06]  /*0080*/  UIMAD UR4, UR4, UR5, URZ ;  /* 0x00000005040472a4 */ /* 0x002fcc000f8e02ff */
[----:B0-----:R-:W-:Y:S02]  /*0090*/  VIADD R3, R27, UR4 ;  /* 0x000000041b037c36 */ /* 0x001fe40008000000 */
[----:B--2---:R-:W-:-:S05]  /*00a0*/  IMAD R0, R0, UR7, RZ ;  /* 0x0000000700007c24 */ /* 0x004fca000f8e02ff */
[----:B------:R-:W-:-:S04]  /*00b0*/  ISETP.GE.U32.AND P0, PT, R3, R0, PT ;  /* 0x000000000300720c */ /* 0x000fc80003f06070 */
[----:B---3--:R-:W-:-:S13]  /*00c0*/  ISETP.LE.U32.OR P0, PT, R2, UR6, P0 ;  /* 0x0000000602007c0c */ /* 0x008fda0008703470 */
[----:B------:R-:W-:Y:S05]  /*00d0*/  @P0 EXIT ;  /* 0x000000000000094d */ /* 0x000fea0003800000 */
[----:B------:R-:W0:Y:S01]  /*00e0*/  LDC R2, c[0x0][0x3a4] ;  /* 0x0000e900ff027b82 */ /* 0x000e220000000800 */
[----:B------:R-:W1:Y:S01]  /*00f0*/  S2R R5, SR_CTAID.Y ;  /* 0x0000000000057919 */ /* 0x000e620000002600 */
[----:B------:R-:W2:Y:S01]  /*0100*/  LDCU.64 UR8, c[0x0][0x358] ;  /* 0x00006b00ff0877ac */ /* 0x000ea20008000a00 */
[----:B------:R-:W-:Y:S01]  /*0110*/  IMAD.MOV.U32 R12, RZ, RZ, RZ ;  /* 0x000000ffff0c7224 */ /* 0x000fe200078e00ff */
[----:B0-----:R-:W-:-:S13]  /*0120*/  ISETP.NE.AND P0, PT, R2, RZ, PT ;  /* 0x000000ff0200720c */ /* 0x001fda0003f05270 */
[----:B-12---:R-:W-:Y:S05]  /*0130*/  @!P0 BRA `(.L_x_22) ;  /* 0x0000000c00248947 */ /* 0x006fea0003800000 */
[C---:B------:R-:W-:Y:S01]  /*0140*/  ISETP.GE.U32.AND P0, PT, R2.reuse, 0x8, PT ;  /* 0x000000080200780c */ /* 0x040fe20003f06070 */
[C---:B------:R-:W-:Y:S02]  /*0150*/  IMAD R9, R2.reuse, UR6, RZ ;  /* 0x0000000602097c24 */ /* 0x040fe4000f8e02ff */
[----:B------:R-:W-:Y:S01]  /*0160*/  HFMA2 R12, -RZ, RZ, 0, 0 ;  /* 0x00000000ff0c7431 */ /* 0x000fe200000001ff */
[----:B------:R-:W-:Y:S01]  /*0170*/  LOP3.LUT R4, R2, 0x7, RZ, 0xc0, !PT ;  /* 0x0000000702047812 */ /* 0x000fe200078ec0ff */
[----:B------:R-:W-:Y:S02]  /*0180*/  IMAD.MOV.U32 R7, RZ, RZ, RZ ;  /* 0x000000ffff077224 */ /* 0x000fe400078e00ff */
[----:B------:R-:W-:-:S06]  /*0190*/  IMAD R6, R0, R9, RZ ;  /* 0x0000000900067224 */ /* 0x000fcc00078e02ff */
[----:B------:R-:W-:Y:S05]  /*01a0*/  @!P0 BRA `(.L_x_23) ;  /* 0x0000000400a08947 */ /* 0x000fea0003800000 */
[C-C-:B------:R-:W-:Y:S01]  /*01b0*/  IMAD R7, R0.reuse, 0x2, R27.reuse ;  /* 0x0000000200077824 */ /* 0x140fe200078e021b */
[C---:B------:R-:W-:Y:S01]  /*01c0*/  LEA R21, R0.reuse, R27, 0x2 ;  /* 0x0000001b00157211 */ /* 0x040fe200078e10ff */
[--C-:B------:R-:W-:Y:S01]  /*01d0*/  IMAD R13, R0, 0x3, R27.reuse ;  /* 0x00000003000d7824 */ /* 0x100fe200078e021b */
[----:B------:R-:W-:Y:S01]  /*01e0*/  LOP3.LUT R8, R2, 0xfffffff8, RZ, 0xc0, !PT ;  /* 0xfffffff802087812 */ /* 0x000fe200078ec0ff */
[C-C-:B------:R-:W-:Y:S01]  /*01f0*/  IMAD R23, R0.reuse, 0x5, R27.reuse ;  /* 0x0000000500177824 */ /* 0x140fe200078e021b */
[----:B------:R-:W-:Y:S01]  /*0200*/  MOV R29, R3 ;  /* 0x00000003001d7202 */ /* 0x000fe20000000f00 */
[C-C-:B------:R-:W-:Y:S01]  /*0210*/  IMAD R25, R0.reuse, 0x6, R27.reuse ;  /* 0x0000000600197824 */ /* 0x140fe200078e021b */
[----:B------:R-:W-:Y:S01]  /*0220*/  IADD3 R21, PT, PT, R21, UR4, RZ ;  /* 0x0000000415157c10 */ /* 0x000fe2000fffe0ff */
[----:B------:R-:W-:Y:S01]  /*0230*/  IMAD R27, R0, 0x7, R27 ;  /* 0x00000007001b7824 */ /* 0x000fe200078e021b */
[----:B------:R-:W0:Y:S01]  /*0240*/  LDCU.64 UR10, c[0x0][0x388] ;  /* 0x00007100ff0a77ac */ /* 0x000e220008000a00 */
[----:B------:R-:W-:-:S02]  /*0250*/  IMAD R11, R5, R2, 0x3 ;  /* 0x00000003050b7424 */ /* 0x000fc400078e0202 */
[----:B------:R-:W-:Y:S01]  /*0260*/  IMAD.IADD R9, R3, 0x1, R0 ;  /* 0x0000000103097824 */ /* 0x000fe200078e0200 */
[----:B------:R-:W-:Y:S01]  /*0270*/  IADD3 R27, PT, PT, R27, UR4, RZ ;  /* 0x000000041b1b7c10 */ /* 0x000fe2000fffe0ff */
[----:B------:R-:W-:Y:S02]  /*0280*/  IMAD.MOV.U32 R12, RZ, RZ, RZ ;  /* 0x000000ffff0c7224 */ /* 0x000fe400078e00ff */
[----:B------:R-:W-:Y:S02]  /*0290*/  VIADD R7, R7, UR4 ;  /* 0x0000000407077c36 */ /* 0x000fe40008000000 */
[----:B------:R-:W-:Y:S02]  /*02a0*/  VIADD R13, R13, UR4 ;  /* 0x000000040d0d7c36 */ /* 0x000fe40008000000 */
[----:B------:R-:W-:Y:S02]  /*02b0*/  VIADD R23, R23, UR4 ;  /* 0x0000000417177c36 */ /* 0x000fe40008000000 */
[----:B------:R-:W-:-:S02]  /*02c0*/  VIADD R25, R25, UR4 ;  /* 0x0000000419197c36 */ /* 0x000fc40008000000 */
[----:B------:R-:W-:-:S07]  /*02d0*/  IMAD.MOV R10, RZ, RZ, -R8 ;  /* 0x000000ffff0a7224 */ /* 0x000fce00078e0a08 */
.L_x_24:
[----:B------:R-:W1:Y:S01]  /*02e0*/  LDC.64 R14, c[0x0][0x390] ;  /* 0x0000e400ff0e7b82 */ /* 0x000e620000000a00 */
[----:B------:R-:W-:Y:S01]  /*02f0*/  IADD3 R19, P0, PT, R6, R29, RZ ;  /* 0x0000001d06137210 */ /* 0x000fe20007f1e0ff */
[----:B------:R-:W-:-:S03]  /*0300*/  VIADD R17, R11, 0xfffffffd ;  /* 0xfffffffd0b117836 */ /* 0x000fc60000000000 */
[----:B------:R-:W-:Y:S02]  /*0310*/  IADD3.X R20, PT, PT, RZ, RZ, RZ, P0, !PT ;  /* 0x000000ffff147210 */ /* 0x000fe400007fe4ff */
[----:B0-----:R-:W-:-:S04]  /*0320*/  LEA R18, P0, R19, UR10, 0x2 ;  /* 0x0000000a13127c11 */ /* 0x001fc8000f8010ff */
[----:B------:R-:W-:-:S06]  /*0330*/  LEA.HI.X R19, R19, UR11, R20, 0x2, P0 ;  /* 0x0000000b13137c11 */ /* 0x000fcc00080f1414 */
[----:B------:R-:W2:Y:S01]  /*0340*/  LDG.E.CONSTANT R19, desc[UR8][R18.64] ;  /* 0x0000000812137981 */ /* 0x000ea2000c1e9900 */
[----:B-1----:R-:W-:-:S05]  /*0350*/  IMAD.WIDE.U32 R16, R17, 0x4, R14 ;  /* 0x0000000411107825 */ /* 0x002fca00078e000e */
[----:B------:R0:W2:Y:S01]  /*0360*/  LDG.E.CONSTANT R22, desc[UR8][R16.64] ;  /* 0x0000000810167981 */ /* 0x0000a2000c1e9900 */
[----:B------:R-:W-:-:S05]  /*0370*/  IADD3 R20, P0, PT, R6, R9, RZ ;  /* 0x0000000906147210 */ /* 0x000fca0007f1e0ff */
[----:B------:R-:W-:Y:S01]  /*0380*/  IMAD.X R24, RZ, RZ, RZ, P0 ;  /* 0x000000ffff187224 */ /* 0x000fe200000e06ff */
[----:B0-----:R-:W-:-:S04]  /*0390*/  LEA R16, P0, R20, UR10, 0x2 ;  /* 0x0000000a14107c11 */ /* 0x001fc8000f8010ff */
[----:B------:R-:W-:Y:S02]  /*03a0*/  LEA.HI.X R17, R20, UR11, R24, 0x2, P0 ;  /* 0x0000000b14117c11 */ /* 0x000fe400080f1418 */
[----:B------:R-:W-:-:S03]  /*03b0*/  IADD3 R24, P0, PT, R6, R7, RZ ;  /* 0x0000000706187210 */ /* 0x000fc60007f1e0ff */
[----:B------:R0:W3:Y:S01]  /*03c0*/  LDG.E.CONSTANT R20, desc[UR8][R16.64] ;  /* 0x0000000810147981 */ /* 0x0000e2000c1e9900 */
[----:B------:R-:W-:Y:S02]  /*03d0*/  IADD3.X R26, PT, PT, RZ, RZ, RZ, P0, !PT ;  /* 0x000000ffff1a7210 */ /* 0x000fe400007fe4ff */
[----:B0-----:R-:W-:-:S04]  /*03e0*/  LEA R16, P0, R24, UR10, 0x2 ;  /* 0x0000000a18107c11 */ /* 0x001fc8000f8010ff */
[----:B------:R-:W-:Y:S01]  /*03f0*/  LEA.HI.X R17, R24, UR11, R26, 0x2, P0 ;  /* 0x0000000b18117c11 */ /* 0x000fe200080f141a */
[----:B------:R-:W-:-:S05]  /*0400*/  VIADD R24, R11, 0xffffffff ;  /* 0xffffffff0b187836 */ /* 0x000fca0000000000 */
[----:B------:R-:W4:Y:S01]  /*0410*/  LDG.E.CONSTANT R17, desc[UR8][R16.64] ;  /* 0x0000000810117981 */ /* 0x000f22000c1e9900 */
[----:B--2---:R-:W-:Y:S01]  /*0420*/  FFMA R12, R19, R22, R12 ;  /* 0x00000016130c7223 */ /* 0x004fe2000000000c */
[----:B------:R-:W-:-:S04]  /*0430*/  VIADD R22, R11, 0xfffffffe ;  /* 0xfffffffe0b167836 */ /* 0x000fc80000000000 */
[----:B------:R-:W-:-:S05]  /*0440*/  IMAD.WIDE.U32 R18, R22, 0x4, R14 ;  /* 0x0000000416127825 */ /* 0x000fca00078e000e */
[----:B------:R0:W3:Y:S02]  /*0450*/  LDG.E.CONSTANT R22, desc[UR8][R18.64] ;  /* 0x0000000812167981 */ /* 0x0000e4000c1e9900 */
[----:B0-----:R-:W-:-:S05]  /*0460*/  IMAD.WIDE.U32 R18, R24, 0x4, R14 ;  /* 0x0000000418127825 */ /* 0x001fca00078e000e */
[----:B------:R0:W4:Y:S01]  /*0470*/  LDG.E.CONSTANT R24, desc[UR8][R18.64] ;  /* 0x0000000812187981 */ /* 0x000122000c1e9900 */
[----:B---3--:R-:W-:Y:S01]  /*0480*/  FFMA R12, R20, R22, R12 ;  /* 0x00000016140c7223 */ /* 0x008fe2000000000c */
[C---:B------:R-:W-:Y:S02]  /*0490*/  IADD3 R22, P0, PT, R6.reuse, R13, RZ ;  /* 0x0000000d06167210 */ /* 0x040fe40007f1e0ff */
[----:B------:R-:W-:-:S03]  /*04a0*/  IADD3 R20, P1, PT, R6, R21, RZ ;  /* 0x0000001506147210 */ /* 0x000fc60007f3e0ff */
[----:B------:R-:W-:Y:S01]  /*04b0*/  IMAD.X R26, RZ, RZ, RZ, P0 ;  /* 0x000000ffff1a7224 */ /* 0x000fe200000e06ff */
[----:B0-----:R-:W-:-:S04]  /*04c0*/  LEA R18, P0, R22, UR10, 0x2 ;  /* 0x0000000a16127c11 */ /* 0x001fc8000f8010ff */
[----:B------:R-:W-:Y:S02]  /*04d0*/  LEA.HI.X R19, R22, UR11, R26, 0x2, P0 ;  /* 0x0000000b16137c11 */ /* 0x000fe400080f141a */
[----:B------:R-:W-:Y:S02]  /*04e0*/  IADD3.X R22, PT, PT, RZ, RZ, RZ, P1, !PT ;  /* 0x000000ffff167210 */ /* 0x000fe40000ffe4ff */
[----:B------:R-:W-:Y:S01]  /*04f0*/  LEA R16, P0, R20, UR10, 0x2 ;  /* 0x0000000a14107c11 */ /* 0x000fe2000f8010ff */
[----:B----4-:R-:W-:-:S03]  /*0500*/  FFMA R12, R17, R24, R12 ;  /* 0x00000018110c7223 */ /* 0x010fc6000000000c */
[----:B------:R-:W-:Y:S02]  /*0510*/  LEA.HI.X R17, R20, UR11, R22, 0x2, P0 ;  /* 0x0000000b14117c11 */ /* 0x000fe400080f1416 */
[----:B------:R0:W2:Y:S01]  /*0520*/  LDG.E.CONSTANT R20, desc[UR8][R18.64] ;  /* 0x0000000812147981 */ /* 0x0000a2000c1e9900 */
[----:B------:R-:W-:-:S03]  /*0530*/  VIADD R24, R11, 0x1 ;  /* 0x000000010b187836 */ /* 0x000fc60000000000 */
[----:B------:R-:W3:Y:S01]  /*0540*/  LDG.E.CONSTANT R17, desc[UR8][R16.64] ;  /* 0x0000000810117981 */ /* 0x000ee2000c1e9900 */
[----:B0-----:R-:W-:-:S05]  /*0550*/  IMAD.WIDE.U32 R18, R11, 0x4, R14 ;  /* 0x000000040b127825 */ /* 0x001fca00078e000e */
[----:B------:R0:W2:Y:S02]  /*0560*/  LDG.E.CONSTANT R22, desc[UR8][R18.64] ;  /* 0x0000000812167981 */ /* 0x0000a4000c1e9900 */
[----:B0-----:R-:W-:-:S05]  /*0570*/  IMAD.WIDE.U32 R18, R24, 0x4, R14 ;  /* 0x0000000418127825 */ /* 0x001fca00078e000e */
[----:B------:R0:W3:Y:S01]  /*0580*/  LDG.E.CONSTANT R24, desc[UR8][R18.64] ;  /* 0x0000000812187981 */ /* 0x0000e2000c1e9900 */
[----:B------:R-:W-:Y:S01]  /*0590*/  IADD3 R28, PT, PT, R11, 0x3, RZ ;  /* 0x000000030b1c7810 */ /* 0x000fe20007ffe0ff */
[----:B--2---:R-:W-:Y:S01]  /*05a0*/  FFMA R12, R20, R22, R12 ;  /* 0x00000016140c7223 */ /* 0x004fe2000000000c */
[C---:B------:R-:W-:Y:S02]  /*05b0*/  IADD3 R22, P0, PT, R6.reuse, R23, RZ ;  /* 0x0000001706167210 */ /* 0x040fe40007f1e0ff */
[----:B------:R-:W-:-:S03]  /*05c0*/  IADD3 R20, P1, PT, R6, R25, RZ ;  /* 0x0000001906147210 */ /* 0x000fc60007f3e0ff */
[----:B------:R-:W-:Y:S01]  /*05d0*/  IMAD.X R26, RZ, RZ, RZ, P0 ;  /* 0x000000ffff1a7224 */ /* 0x000fe200000e06ff */
[----:B0-----:R-:W-:-:S04]  /*05e0*/  LEA R18, P0, R22, UR10, 0x2 ;  /* 0x0000000a16127c11 */ /* 0x001fc8000f8010ff */
[----:B------:R-:W-:Y:S02]  /*05f0*/  LEA.HI.X R19, R22, UR11, R26, 0x2, P0 ;  /* 0x0000000b16137c11 */ /* 0x000fe400080f141a */
[----:B------:R-:W-:Y:S02]  /*0600*/  IADD3.X R22, PT, PT, RZ, RZ, RZ, P1, !PT ;  /* 0x000000ffff167210 */ /* 0x000fe40000ffe4ff */
[----:B------:R-:W-:Y:S01]  /*0610*/  LEA R16, P0, R20, UR10, 0x2 ;  /* 0x0000000a14107c11 */ /* 0x000fe2000f8010ff */
[----:B---3--:R-:W-:-:S03]  /*0620*/  FFMA R12, R17, R24, R12 ;  /* 0x00000018110c7223 */ /* 0x008fc6000000000c */
[----:B------:R-:W-:Y:S01]  /*0630*/  LEA.HI.X R17, R20, UR11, R22, 0x2, P0 ;  /* 0x0000000b14117c11 */ /* 0x000fe200080f1416 */
[C---:B------:R-:W-:Y:S01]  /*0640*/  VIADD R24, R11.reuse, 0x2 ;  /* 0x000000020b187836 */ /* 0x040fe20000000000 */
[----:B------:R0:W2:Y:S01]  /*0650*/  LDG.E.CONSTANT R22, desc[UR8][R18.64] ;  /* 0x0000000812167981 */ /* 0x0000a2000c1e9900 */
[----:B------:R-:W-:-:S03]  /*0660*/  VIADD R26, R11, 0x4 ;  /* 0x000000040b1a7836 */ /* 0x000fc60000000000 */
[----:B------:R1:W3:Y:S01]  /*0670*/  LDG.E.CONSTANT R20, desc[UR8][R16.64] ;  /* 0x0000000810147981 */ /* 0x0002e2000c1e9900 */
[----:B0-----:R-:W-:-:S04]  /*0680*/  IMAD.WIDE.U32 R18, R24, 0x4, R14 ;  /* 0x0000000418127825 */ /* 0x001fc800078e000e */
[--C-:B-1----:R-:W-:Y:S01]  /*0690*/  IMAD.WIDE.U32 R16, R28, 0x4, R14.reuse ;  /* 0x000000041c107825 */ /* 0x102fe200078e000e */
[----:B------:R-:W2:Y:S03]  /*06a0*/  LDG.E.CONSTANT R24, desc[UR8][R18.64] ;  /* 0x0000000812187981 */ /* 0x000ea6000c1e9900 */
[----:B------:R-:W-:Y:S02]  /*06b0*/  IMAD.WIDE.U32 R14, R26, 0x4, R14 ;  /* 0x000000041a0e7825 */ /* 0x000fe400078e000e */
[----:B------:R0:W3:Y:S04]  /*06c0*/  LDG.E.CONSTANT R26, desc[UR8][R16.64] ;  /* 0x00000008101a7981 */ /* 0x0000e8000c1e9900 */
[----:B------:R1:W4:Y:S01]  /*06d0*/  LDG.E.CONSTANT R28, desc[UR8][R14.64] ;  /* 0x000000080e1c7981 */ /* 0x000322000c1e9900 */
[----:B0-----:R-:W-:-:S04]  /*06e0*/  IADD3 R16, P0, PT, R6, R27, RZ ;  /* 0x0000001b06107210 */ /* 0x001fc80007f1e0ff */
[----:B-1----:R-:W-:Y:S02]  /*06f0*/  IADD3.X R15, PT, PT, RZ, RZ, RZ, P0, !PT ;  /* 0x000000ffff0f7210 */ /* 0x002fe400007fe4ff */
[----:B------:R-:W-:-:S04]  /*0700*/  LEA R14, P0, R16, UR10, 0x2 ;  /* 0x0000000a100e7c11 */ /* 0x000fc8000f8010ff */
[----:B------:R-:W-:-:S05]  /*0710*/  LEA.HI.X R15, R16, UR11, R15, 0x2, P0 ;  /* 0x0000000b100f7c11 */ /* 0x000fca00080f140f */
[----:B------:R-:W4:Y:S01]  /*0720*/  LDG.E.CONSTANT R14, desc[UR8][R14.64] ;  /* 0x000000080e0e7981 */ /* 0x000f22000c1e9900 */
[----:B------:R-:W-:-:S05]  /*0730*/  VIADD R10, R10, 0x8 ;  /* 0x000000080a0a7836 */ /* 0x000fca0000000000 */
[----:B------:R-:W-:Y:S01]  /*0740*/  ISETP.NE.AND P0, PT, R10, RZ, PT ;  /* 0x000000ff0a00720c */ /* 0x000fe20003f05270 */
[C---:B------:R-:W-:Y:S01]  /*0750*/  IMAD R7, R0.reuse, 0x8, R7 ;  /* 0x0000000800077824 */ /* 0x040fe200078e0207 */
[C---:B------:R-:W-:Y:S01]  /*0760*/  LEA R9, R0.reuse, R9, 0x3 ;  /* 0x0000000900097211 */ /* 0x040fe200078e18ff */
[C---:B------:R-:W-:Y:S01]  /*0770*/  IMAD R21, R0.reuse, 0x8, R21 ;  /* 0x0000000800157824 */ /* 0x040fe200078e0215 */
[C---:B------:R-:W-:Y:S01]  /*0780*/  LEA R13, R0.reuse, R13, 0x3 ;  /* 0x0000000d000d7211 */ /* 0x040fe200078e18ff */
[C---:B------:R-:W-:Y:S01]  /*0790*/  IMAD R25, R0.reuse, 0x8, R25 ;  /* 0x0000000800197824 */ /* 0x040fe200078e0219 */
[C---:B------:R-:W-:Y:S01]  /*07a0*/  LEA R23, R0.reuse, R23, 0x3 ;  /* 0x0000001700177211 */ /* 0x040fe200078e18ff */
[C---:B------:R-:W-:Y:S01]  /*07b0*/  IMAD R29, R0.reuse, 0x8, R29 ;  /* 0x00000008001d7824 */ /* 0x040fe200078e021d */
[----:B------:R-:W-:Y:S02]  /*07c0*/  LEA R27, R0, R27, 0x3 ;  /* 0x0000001b001b7211 */ /* 0x000fe400078e18ff */
[----:B------:R-:W-:Y:S01]  /*07d0*/  IADD3 R11, PT, PT, R11, 0x8, RZ ;  /* 0x000000080b0b7810 */ /* 0x000fe20007ffe0ff */
[----:B--2---:R-:W-:-:S04]  /*07e0*/  FFMA R19, R22, R24, R12 ;  /* 0x0000001816137223 */ /* 0x004fc8000000000c */
[----:B---3--:R-:W-:-:S04]  /*07f0*/  FFMA R19, R20, R26, R19 ;  /* 0x0000001a14137223 */ /* 0x008fc80000000013 */
[----:B----4-:R-:W-:Y:S01]  /*0800*/  FFMA R12, R14, R28, R19 ;  /* 0x0000001c0e0c7223 */ /* 0x010fe20000000013 */
[----:B------:R-:W-:Y:S06]  /*0810*/  @P0 BRA `(.L_x_24) ;  /* 0xfffffff800b00947 */ /* 0x000fec000383ffff */
[----:B------:R-:W-:-:S07]  /*0820*/  IMAD.MOV.U32 R7, RZ, RZ, R8 ;  /* 0x000000ffff077224 */ /* 0x000fce00078e0008 */
.L_x_23:
[----:B------:R-:W-:-:S13]  /*0830*/  ISETP.NE.AND P0, PT, R4, RZ, PT ;  /* 0x000000ff0400720c */ /* 0x000fda0003f05270 */
[----:B------:R-:W-:Y:S05]  /*0840*/  @!P0 BRA `(.L_x_22) ;  /* 0x0000000400608947 */ /* 0x000fea0003800000 */
[----:B------:R-:W-:Y:S02]  /*0850*/  ISETP.GE.U32.AND P1, PT, R4, 0x4, PT ;  /* 0x000000040400780c */ /* 0x000fe40003f26070 */
[----:B------:R-:W-:-:S04]  /*0860*/  LOP3.LUT R24, R2, 0x3, RZ, 0xc0, !PT ;  /* 0x0000000302187812 */ /* 0x000fc800078ec0ff */
[----:B------:R-:W-:-:S07]  /*0870*/  ISETP.NE.AND P0, PT, R24, RZ, PT ;  /* 0x000000ff1800720c */ /* 0x000fce0003f05270 */
[----:B------:R-:W-:Y:S06]  /*0880*/  @!P1 BRA `(.L_x_25) ;  /* 0x0000000000ac9947 */ /* 0x000fec0003800000 */
[----:B------:R-:W0:Y:S01]  /*0890*/  LDCU.64 UR10, c[0x0][0x388] ;  /* 0x00007100ff0a77ac */ /* 0x000e220008000a00 */
[----:B------:R-:W1:Y:S01]  /*08a0*/  LDC.64 R10, c[0x0][0x390] ;  /* 0x0000e400ff0a7b82 */ /* 0x000e620000000a00 */
[----:B------:R-:W-:-:S05]  /*08b0*/  IMAD R9, R0, R7, R3 ;  /* 0x0000000700097224 */ /* 0x000fca00078e0203 */
[-C--:B------:R-:W-:Y:S02]  /*08c0*/  IADD3 R13, PT, PT, R0, R9.reuse, RZ ;  /* 0x00000009000d7210 */ /* 0x080fe40007ffe0ff */
[C---:B------:R-:W-:Y:S02]  /*08d0*/  IADD3 R14, P1, PT, R6.reuse, R9, RZ ;  /* 0x00000009060e7210 */ /* 0x040fe40007f3e0ff */
[----:B------:R-:W-:Y:S01]  /*08e0*/  IADD3 R8, P2, PT, R6, R13, RZ ;  /* 0x0000000d06087210 */ /* 0x000fe20007f5e0ff */
[----:B------:R-:W-:Y:S01]  /*08f0*/  IMAD.IADD R13, R0, 0x1, R13 ;  /* 0x00000001000d7824 */ /* 0x000fe200078e020d */
[----:B------:R-:W-:Y:S01]  /*0900*/  IADD3.X R15, PT, PT, RZ, RZ, RZ, P1, !PT ;  /* 0x000000ffff0f7210 */ /* 0x000fe20000ffe4ff */
[----:B------:R-:W-:Y:S02]  /*0910*/  IMAD R25, R5, R2, R7 ;  /* 0x0000000205197224 */ /* 0x000fe400078e0207 */
[----:B------:R-:W-:Y:S01]  /*0920*/  IMAD.X R9, RZ, RZ, RZ, P2 ;  /* 0x000000ffff097224 */ /* 0x000fe200010e06ff */
[----:B------:R-:W-:-:S02]  /*0930*/  IADD3 R4, P3, PT, R6, R13, RZ ;  /* 0x0000000d06047210 */ /* 0x000fc40007f7e0ff */
[----:B0-----:R-:W-:Y:S02]  /*0940*/  LEA R18, P1, R14, UR10, 0x2 ;  /* 0x0000000a0e127c11 */ /* 0x001fe4000f8210ff */
[----:B------:R-:W-:Y:S02]  /*0950*/  LEA R22, P2, R8, UR10, 0x2 ;  /* 0x0000000a08167c11 */ /* 0x000fe4000f8410ff */
[----:B------:R-:W-:Y:S01]  /*0960*/  LEA.HI.X R19, R14, UR11, R15, 0x2, P1 ;  /* 0x0000000b0e137c11 */ /* 0x000fe200088f140f */
[----:B------:R-:W-:Y:S01]  /*0970*/  IMAD.X R15, RZ, RZ, RZ, P3 ;  /* 0x000000ffff0f7224 */ /* 0x000fe200018e06ff */
[----:B------:R-:W-:Y:S02]  /*0980*/  LEA.HI.X R23, R8, UR11, R9, 0x2, P2 ;  /* 0x0000000b08177c11 */ /* 0x000fe400090f1409 */
[----:B------:R-:W-:Y:S01]  /*0990*/  LEA R14, P1, R4, UR10, 0x2 ;  /* 0x0000000a040e7c11 */ /* 0x000fe2000f8210ff */
[C---:B-1----:R-:W-:Y:S01]  /*09a0*/  IMAD.WIDE.U32 R20, R25.reuse, 0x4, R10 ;  /* 0x0000000419147825 */ /* 0x042fe200078e000a */
[----:B------:R-:W-:Y:S01]  /*09b0*/  IADD3 R9, PT, PT, R0, R13, RZ ;  /* 0x0000000d00097210 */ /* 0x000fe20007ffe0ff */
[----:B------:R-:W2:Y:S01]  /*09c0*/  LDG.E.CONSTANT R22, desc[UR8][R22.64] ;  /* 0x0000000816167981 */ /* 0x000ea2000c1e9900 */
[----:B------:R-:W-:-:S02]  /*09d0*/  IADD3 R17, PT, PT, R25, 0x1, RZ ;  /* 0x0000000119117810 */ /* 0x000fc40007ffe0ff */
[----:B------:R-:W-:Y:S01]  /*09e0*/  LEA.HI.X R15, R4, UR11, R15, 0x2, P1 ;  /* 0x0000000b040f7c11 */ /* 0x000fe200088f140f */
[----:B------:R0:W3:Y:S01]  /*09f0*/  LDG.E.CONSTANT R13, desc[UR8][R18.64] ;  /* 0x00000008120d7981 */ /* 0x0000e2000c1e9900 */
[----:B------:R-:W-:Y:S01]  /*0a00*/  IADD3 R9, P1, PT, R6, R9, RZ ;  /* 0x0000000906097210 */ /* 0x000fe20007f3e0ff */
[--C-:B------:R-:W-:Y:S01]  /*0a10*/  IMAD.WIDE.U32 R16, R17, 0x4, R10.reuse ;  /* 0x0000000411107825 */ /* 0x100fe200078e000a */
[----:B------:R-:W-:Y:S01]  /*0a20*/  IADD3 R27, PT, PT, R25, 0x2, RZ ;  /* 0x00000002191b7810 */ /* 0x000fe20007ffe0ff */
[----:B------:R-:W3:Y:S02]  /*0a30*/  LDG.E.CONSTANT R20, desc[UR8][R20.64] ;  /* 0x0000000814147981 */ /* 0x000ee4000c1e9900 */
[----:B------:R-:W-:Y:S01]  /*0a40*/  IMAD.X R4, RZ, RZ, RZ, P1 ;  /* 0x000000ffff047224 */ /* 0x000fe200008e06ff */
[----:B------:R-:W-:Y:S01]  /*0a50*/  LEA R8, P1, R9, UR10, 0x2 ;  /* 0x0000000a09087c11 */ /* 0x000fe2000f8210ff */
[----:B------:R-:W-:Y:S01]  /*0a60*/  VIADD R25, R25, 0x3 ;  /* 0x0000000319197836 */ /* 0x000fe20000000000 */
[----:B------:R-:W2:Y:S01]  /*0a70*/  LDG.E.CONSTANT R16, desc[UR8][R16.64] ;  /* 0x0000000810107981 */ /* 0x000ea2000c1e9900 */
[----:B0-----:R-:W-:Y:S01]  /*0a80*/  IMAD.WIDE.U32 R18, R27, 0x4, R10 ;  /* 0x000000041b127825 */ /* 0x001fe200078e000a */
[----:B------:R-:W-:-:S02]  /*0a90*/  LEA.HI.X R9, R9, UR11, R4, 0x2, P1 ;  /* 0x0000000b09097c11 */ /* 0x000fc400088f1404 */
[----:B------:R-:W4:Y:S01]  /*0aa0*/  LDG.E.CONSTANT R14, desc[UR8][R14.64] ;  /* 0x000000080e0e7981 */ /* 0x000f22000c1e9900 */
[----:B------:R-:W-:-:S03]  /*0ab0*/  IMAD.WIDE.U32 R10, R25, 0x4, R10 ;  /* 0x00000004190a7825 */ /* 0x000fc600078e000a */
[----:B------:R-:W4:Y:S04]  /*0ac0*/  LDG.E.CONSTANT R18, desc[UR8][R18.64] ;  /* 0x0000000812127981 */ /* 0x000f28000c1e9900 */
[----:B------:R-:W5:Y:S04]  /*0ad0*/  LDG.E.CONSTANT R8, desc[UR8][R8.64] ;  /* 0x0000000808087981 */ /* 0x000f68000c1e9900 */
[----:B------:R-:W5:Y:S01]  /*0ae0*/  LDG.E.CONSTANT R10, desc[UR8][R10.64] ;  /* 0x000000080a0a7981 */ /* 0x000f62000c1e9900 */
[----:B------:R-:W-:Y:S01]  /*0af0*/  IADD3 R7, PT, PT, R7, 0x4, RZ ;  /* 0x0000000407077810 */ /* 0x000fe20007ffe0ff */
[----:B---3--:R-:W-:-:S04]  /*0b00*/  FFMA R13, R13, R20, R12 ;  /* 0x000000140d0d7223 */ /* 0x008fc8000000000c */
[----:B--2---:R-:W-:-:S04]  /*0b10*/  FFMA R13, R22, R16, R13 ;  /* 0x00000010160d7223 */ /* 0x004fc8000000000d */
[----:B----4-:R-:W-:-:S04]  /*0b20*/  FFMA R13, R14, R18, R13 ;  /* 0x000000120e0d7223 */ /* 0x010fc8000000000d */
[----:B-----5:R-:W-:-:S07]  /*0b30*/  FFMA R12, R8, R10, R13 ;  /* 0x0000000a080c7223 */ /* 0x020fce000000000d */
.L_x_25:
[----:B------:R-:W-:Y:S05]  /*0b40*/  @!P0 BRA `(.L_x_22) ;  /* 0x0000000000a08947 */ /* 0x000fea0003800000 */
[----:B------:R-:W-:Y:S02]  /*0b50*/  ISETP.NE.AND P1, PT, R24, 0x1, PT ;  /* 0x000000011800780c */ /* 0x000fe40003f25270 */
[----:B------:R-:W-:-:S04]  /*0b60*/  LOP3.LUT R4, R2, 0x1, RZ, 0xc0, !PT ;  /* 0x0000000102047812 */ /* 0x000fc800078ec0ff */
[----:B------:R-:W-:-:S07]  /*0b70*/  ISETP.NE.U32.AND P0, PT, R4, 0x1, PT ;  /* 0x000000010400780c */ /* 0x000fce0003f05070 */
[----:B------:R-:W-:Y:S06]  /*0b80*/  @!P1 BRA `(.L_x_26) ;  /* 0x00000000005c9947 */ /* 0x000fec0003800000 */
[----:B------:R-:W0:Y:S01]  /*0b90*/  LDCU.64 UR10, c[0x0][0x388] ;  /* 0x00007100ff0a77ac */ /* 0x000e220008000a00 */
[----:B------:R-:W1:Y:S01]  /*0ba0*/  LDC.64 R8, c[0x0][0x390] ;  /* 0x0000e400ff087b82 */ /* 0x000e620000000a00 */
[C---:B------:R-:W-:Y:S02]  /*0bb0*/  IMAD R11, R0.reuse, R7, R3 ;  /* 0x00000007000b7224 */ /* 0x040fe400078e0203 */
[----:B------:R-:W-:Y:S02]  /*0bc0*/  IMAD R17, R5, R2, R7 ;  /* 0x0000000205117224 */ /* 0x000fe400078e0207 */
[----:B------:R-:W-:Y:S01]  /*0bd0*/  IMAD.IADD R13, R0, 0x1, R11 ;  /* 0x00000001000d7824 */ /* 0x000fe200078e020b */
[----:B------:R-:W-:Y:S02]  /*0be0*/  IADD3 R4, P1, PT, R6, R11, RZ ;  /* 0x0000000b06047210 */ /* 0x000fe40007f3e0ff */
[----:B------:R-:W-:Y:S02]  /*0bf0*/  IADD3 R19, PT, PT, R17, 0x1, RZ ;  /* 0x0000000111137810 */ /* 0x000fe40007ffe0ff */
[----:B------:R-:W-:-:S02]  /*0c00*/  IADD3.X R11, PT, PT, RZ, RZ, RZ, P1, !PT ;  /* 0x000000ffff0b7210 */ /* 0x000fc40000ffe4ff */
[----:B------:R-:W-:Y:S02]  /*0c10*/  IADD3 R13, P2, PT, R6, R13, RZ ;  /* 0x0000000d060d7210 */ /* 0x000fe40007f5e0ff */
[----:B0-----:R-:W-:-:S04]  /*0c20*/  LEA R14, P1, R4, UR10, 0x2 ;  /* 0x0000000a040e7c11 */ /* 0x001fc8000f8210ff */
[----:B------:R-:W-:Y:S01]  /*0c30*/  LEA.HI.X R15, R4, UR11, R11, 0x2, P1 ;  /* 0x0000000b040f7c11 */ /* 0x000fe200088f140b */
[----:B------:R-:W-:Y:S01]  /*0c40*/  IMAD.X R4, RZ, RZ, RZ, P2 ;  /* 0x000000ffff047224 */ /* 0x000fe200010e06ff */
[----:B------:R-:W-:Y:S01]  /*0c50*/  LEA R10, P1, R13, UR10, 0x2 ;  /* 0x0000000a0d0a7c11 */ /* 0x000fe2000f8210ff */
[----:B-1----:R-:W-:-:S03]  /*0c60*/  IMAD.WIDE.U32 R16, R17, 0x4, R8 ;  /* 0x0000000411107825 */ /* 0x002fc600078e0008 */
[----:B------:R-:W-:Y:S01]  /*0c70*/  LEA.HI.X R11, R13, UR11, R4, 0x2, P1 ;  /* 0x0000000b0d0b7c11 */ /* 0x000fe200088f1404 */
[----:B------:R-:W-:Y:S01]  /*0c80*/  IMAD.WIDE.U32 R8, R19, 0x4, R8 ;  /* 0x0000000413087825 */ /* 0x000fe200078e0008 */
[----:B------:R-:W2:Y:S04]  /*0c90*/  LDG.E.CONSTANT R15, desc[UR8][R14.64] ;  /* 0x000000080e0f7981 */ /* 0x000ea8000c1e9900 */
[----:B------:R-:W2:Y:S04]  /*0ca0*/  LDG.E.CONSTANT R16, desc[UR8][R16.64] ;  /* 0x0000000810107981 */ /* 0x000ea8000c1e9900 */
[----:B------:R-:W3:Y:S04]  /*0cb0*/  LDG.E.CONSTANT R11, desc[UR8][R10.64] ;  /* 0x000000080a0b7981 */ /* 0x000ee8000c1e9900 */
[----:B------:R-:W3:Y:S01]  /*0cc0*/  LDG.E.CONSTANT R8, desc[UR8][R8.64] ;  /* 0x0000000808087981 */ /* 0x000ee2000c1e9900 */
[----:B------:R-:W-:-:S02]  /*0cd0*/  VIADD R7, R7, 0x2 ;  /* 0x0000000207077836 */ /* 0x000fc40000000000 */
[----:B--2---:R-:W-:-:S04]  /*0ce0*/  FFMA R12, R15, R16, R12 ;  /* 0x000000100f0c7223 */ /* 0x004fc8000000000c */
[----:B---3--:R-:W-:-:S07]  /*0cf0*/  FFMA R12, R11, R8, R12 ;  /* 0x000000080b0c7223 */ /* 0x008fce000000000c */
.L_x_26:
[----:B------:R-:W-:Y:S05]  /*0d00*/  @P0 BRA `(.L_x_22) ;  /* 0x0000000000300947 */ /* 0x000fea0003800000 */
[----:B------:R-:W0:Y:S01]  /*0d10*/  LDC.64 R10, c[0x0][0x390] ;  /* 0x0000e400ff0a7b82 */ /* 0x000e220000000a00 */
[----:B------:R-:W1:Y:S01]  /*0d20*/  LDCU.64 UR10, c[0x0][0x388] ;  /* 0x00007100ff0a77ac */ /* 0x000e620008000a00 */
[----:B------:R-:W-:Y:S02]  /*0d30*/  IMAD R9, R0, R7, R3 ;  /* 0x0000000700097224 */ /* 0x000fe400078e0203 */
[----:B------:R-:W-:-:S03]  /*0d40*/  IMAD R7, R5, R2, R7 ;  /* 0x0000000205077224 */ /* 0x000fc600078e0207 */
[----:B------:R-:W-:-:S04]  /*0d50*/  IADD3 R9, P0, PT, R6, R9, RZ ;  /* 0x0000000906097210 */ /* 0x000fc80007f1e0ff */
[----:B------:R-:W-:Y:S02]  /*0d60*/  IADD3.X R2, PT, PT, RZ, RZ, RZ, P0, !PT ;  /* 0x000000ffff027210 */ /* 0x000fe400007fe4ff */
[----:B-1----:R-:W-:-:S04]  /*0d70*/  LEA R8, P0, R9, UR10, 0x2 ;  /* 0x0000000a09087c11 */ /* 0x002fc8000f8010ff */
[----:B------:R-:W-:Y:S01]  /*0d80*/  LEA.HI.X R9, R9, UR11, R2, 0x2, P0 ;  /* 0x0000000b09097c11 */ /* 0x000fe200080f1402 */
[----:B0-----:R-:W-:-:S05]  /*0d90*/  IMAD.WIDE.U32 R6, R7, 0x4, R10 ;  /* 0x0000000407067825 */ /* 0x001fca00078e000a */
[----:B------:R-:W2:Y:S04]  /*0da0*/  LDG.E.CONSTANT R9, desc[UR8][R8.64] ;  /* 0x0000000808097981 */ /* 0x000ea8000c1e9900 */
[----:B------:R-:W2:Y:S02]  /*0db0*/  LDG.E.CONSTANT R6, desc[UR8][R6.64] ;  /* 0x0000000806067981 */ /* 0x000ea4000c1e9900 */
[----:B--2---:R-:W-:-:S07]  /*0dc0*/  FFMA R12, R9, R6, R12 ;  /* 0x00000006090c7223 */ /* 0x004fce000000000c */
.L_x_22:
[----:B------:R-:W0:Y:S08]  /*0dd0*/  LDC.64 R6, c[0x0][0x398] ;  /* 0x0000e600ff067b82 */ /* 0x000e300000000a00 */
[----:B------:R-:W1:Y:S08]  /*0de0*/  LDC R2, c[0x0][0x3a8] ;  /* 0x0000ea00ff027b82 */ /* 0x000e700000000800 */
[----:B------:R-:W2:Y:S01]  /*0df0*/  LDC.64 R8, c[0x0][0x380] ;  /* 0x0000e000ff087b82 */ /* 0x000ea20000000a00 */
[----:B0-----:R-:W-:-:S04]  /*0e00*/  ISETP.NE.U32.AND P0, PT, R6, RZ, PT ;  /* 0x000000ff0600720c */ /* 0x001fc80003f05070 */
[----:B------:R-:W-:-:S13]  /*0e10*/  ISETP.NE.AND.EX P0, PT, R7, RZ, PT, P0 ;  /* 0x000000ff0700720c */ /* 0x000fda0003f05300 */
[----:B------:R-:W0:Y:S02]  /*0e20*/  @P0 LDC.64 R6, c[0x0][0x398] ;  /* 0x0000e600ff060b82 */ /* 0x000e240000000a00 */
[----:B0-----:R-:W-:-:S06]  /*0e30*/  @P0 IMAD.WIDE.U32 R6, R5, 0x4, R6 ;  /* 0x0000000405060825 */ /* 0x001fcc00078e0006 */
[----:B------:R-:W3:Y:S01]  /*0e40*/  @P0 LDG.E.CONSTANT R7, desc[UR8][R6.64] ;  /* 0x0000000806070981 */ /* 0x000ee2000c1e9900 */
[----:B-1----:R-:W-:-:S04]  /*0e50*/  IMAD R5, R2, UR6, R5 ;  /* 0x0000000602057c24 */ /* 0x002fc8000f8e0205 */
[----:B------:R-:W-:-:S04]  /*0e60*/  IMAD R3, R0, R5, R3 ;  /* 0x0000000500037224 */ /* 0x000fc800078e0203 */
[----:B--2---:R-:W-:-:S04]  /*0e70*/  IMAD.WIDE.U32 R2, R3, 0x4, R8 ;  /* 0x0000000403027825 */ /* 0x004fc800078e0008 */
[----:B---3--:R-:W-:-:S05]  /*0e80*/  @P0 FADD R12, R12, R7 ;  /* 0x000000070c0c0221 */ /* 0x008fca0000000000 */
[----:B------:R-:W-:Y:S01]  /*0e90*/  STG.E desc[UR8][R2.64], R12 ;  /* 0x0000000c02007986 */ /* 0x000fe2000c101908 */
[----:B------:R-:W-:Y:S05]  /*0ea0*/  EXIT ;  /* 0x000000000000794d */ /* 0x000fea0003800000 */
.L_x_27:
        /* <DEDUP_REMOVED lines=13> */
.L_x_49:


//--------------------- .text.steel_conv2d_depthwise_kernel --------------------------
	.section	.text.steel_conv2d_depthwise_kernel,"ax",@progbits
	.align	128
        .global         steel_conv2d_depthwise_kernel
        .type           steel_conv2d_depthwise_kernel,@function
        .size           steel_conv2d_depthwise_kernel,(.L_x_50 - steel_conv2d_depthwise_kernel)
        .other          steel_conv2d_depthwise_kernel,@"STO_CUDA_ENTRY STV_DEFAULT"
steel_conv2d_depthwise_kernel:
.text.steel_conv2d_depthwise_kernel:
[----:B------:R-:W-:Y:S01]  /*0000*/  LDC R1, c[0x0][0x37c] ;  /* 0x0000df00ff017b82 */ /* 0x000fe20000000800 */
[----:B------:R-:W0:Y:S07]  /*0010*/  LDCU.128 UR12, c[0x0][0x3b0] ;  /* 0x00007600ff0c77ac */ /* 0x000e2e0008000c00 */
[----:B------:R-:W1:Y:S01]  /*0020*/  LDC.64 R8, c[0x0][0x3c0] ;  /* 0x0000f000ff087b82 */ /* 0x000e620000000a00 */
[----:B------:R-:W2:Y:S01]  /*0030*/  S2R R7, SR_CTAID.Z ;  /* 0x0000000000077919 */ /* 0x000ea20000002700 */
[----:B------:R-:W3:Y:S06]  /*0040*/  LDCU.128 UR8, c[0x0][0x3a0] ;  /* 0x00007400ff0877ac */ /* 0x000eec0008000c00 */
[----:B------:R-:W-:Y:S01]  /*0050*/  S2UR UR5, SR_CTAID.X ;  /* 0x00000000000579c3 */ /* 0x000fe20000002500 */
[----:B0-----:R-:W0:Y:S01]  /*0060*/  I2F.U32.RP R0, UR14 ;  /* 0x0000000e00007d06 */ /* 0x001e220008209000 */
[----:B------:R-:W-:Y:S01]  /*0070*/  ISETP.NE.U32.AND P3, PT, RZ, UR14, PT ;  /* 0x0000000eff007c0c */ /* 0x000fe2000bf65070 */
[----:B---3--:R-:W-:-:S06]  /*0080*/  UIADD3 UR4, UPT, UPT, UR10, -UR12, URZ ;  /* 0x8000000c0a047290 */ /* 0x008fcc000fffe0ff */
[----:B------:R-:W3:Y:S08]  /*0090*/  I2F.U32.RP R6, UR15 ;  /* 0x0000000f00067d06 */ /* 0x000ef00008209000 */
[----:B------:R-:W4:Y:S08]  /*00a0*/  I2F.U32.RP R12, UR9 ;  /* 0x00000009000c7d06 */ /* 0x000f300008209000 */
[----:B0-----:R-:W0:Y:S08]  /*00b0*/  MUFU.RCP R0, R0 ;  /* 0x0000000000007308 */ /* 0x001e300000001000 */
[----:B---3--:R-:W3:Y:S08]  /*00c0*/  MUFU.RCP R6, R6 ;  /* 0x0000000600067308 */ /* 0x008ef00000001000 */
[----:B----4-:R-:W4:Y:S01]  /*00d0*/  MUFU.RCP R12, R12 ;  /* 0x0000000c000c7308 */ /* 0x010f220000001000 */
[----:B0-----:R-:W-:-:S07]  /*00e0*/  IADD3 R10, PT, PT, R0, 0xffffffe, RZ ;  /* 0x0ffffffe000a7810 */ /* 0x001fce0007ffe0ff */
[----:B------:R0:W5:Y:S01]  /*00f0*/  F2I.FTZ.U32.TRUNC.NTZ R11, R10 ;  /* 0x0000000a000b7305 */ /* 0x000162000021f000 */
[----:B---3--:R-:W-:Y:S01]  /*0100*/  VIADD R4, R6, 0xffffffe ;  /* 0x0ffffffe06047836 */ /* 0x008fe20000000000 */
[----:B-1----:R-:W-:Y:S01]  /*0110*/  LEA R6, R8, UR4, 0x1 ;  /* 0x0000000408067c11 */ /* 0x002fe2000f8e08ff */
[----:B------:R-:W-:-:S05]  /*0120*/  UIADD3 UR4, UPT, UPT, UR11, -UR13, URZ ;  /* 0x8000000d0b047290 */ /* 0x000fca000fffe0ff */
[----:B------:R1:W3:Y:S01]  /*0130*/  F2I.FTZ.U32.TRUNC.NTZ R5, R4 ;  /* 0x0000000400057305 */ /* 0x0002e2000021f000 */
[----:B----4-:R-:W-:Y:S01]  /*0140*/  IADD3 R2, PT, PT, R12, 0xffffffe, RZ ;  /* 0x0ffffffe0c027810 */ /* 0x010fe20007ffe0ff */
[----:B0-----:R-:W-:Y:S01]  /*0150*/  HFMA2 R10, -RZ, RZ, 0, 0 ;  /* 0x00000000ff0a7431 */ /* 0x001fe200000001ff */
[----:B-----5:R-:W-:-:S05]  /*0160*/  IADD3 R13, PT, PT, RZ, -R11, RZ ;  /* 0x8000000bff0d7210 */ /* 0x020fca0007ffe0ff */
[----:B------:R0:W4:Y:S01]  /*0170*/  F2I.FTZ.U32.TRUNC.NTZ R3, R2 ;  /* 0x0000000200037305 */ /* 0x000122000021f000 */
[----:B-1----:R-:W-:Y:S02]  /*0180*/  HFMA2 R4, -RZ, RZ, 0, 0 ;  /* 0x00000000ff047431 */ /* 0x002fe400000001ff */
[----:B------:R-:W-:Y:S02]  /*0190*/  IMAD R13, R13, UR14, RZ ;  /* 0x0000000e0d0d7c24 */ /* 0x000fe4000f8e02ff */
[----:B---3--:R-:W-:Y:S02]  /*01a0*/  IMAD.MOV R0, RZ, RZ, -R5 ;  /* 0x000000ffff007224 */ /* 0x008fe400078e0a05 */
[----:B------:R-:W-:-:S03]  /*01b0*/  IMAD.HI.U32 R11, R11, R13, R10 ;  /* 0x0000000d0b0b7227 */ /* 0x000fc600078e000a */
[----:B------:R-:W-:Y:S01]  /*01c0*/  MOV R13, R0 ;  /* 0x00000000000d7202 */ /* 0x000fe20000000f00 */
[----:B0-----:R-:W-:Y:S01]  /*01d0*/  IMAD.MOV.U32 R2, RZ, RZ, RZ ;  /* 0x000000ffff027224 */ /* 0x001fe200078e00ff */
[----:B----4-:R-:W-:Y:S01]  /*01e0*/  IADD3 R15, PT, PT, RZ, -R3, RZ ;  /* 0x80000003ff0f7210 */ /* 0x010fe20007ffe0ff */
[----:B------:R-:W-:-:S04]  /*01f0*/  IMAD.HI.U32 R11, R11, R6, RZ ;  /* 0x000000060b0b7227 */ /* 0x000fc800078e00ff */
[----:B------:R-:W-:Y:S02]  /*0200*/  IMAD R15, R15, UR9, RZ ;  /* 0x000000090f0f7c24 */ /* 0x000fe4000f8e02ff */
[----:B------:R-:W-:Y:S02]  /*0210*/  IMAD R13, R13, UR15, RZ ;  /* 0x0000000f0d0d7c24 */ /* 0x000fe4000f8e02ff */
[----:B------:R-:W-:Y:S01]  /*0220*/  IMAD.HI.U32 R0, R3, R15, R2 ;  /* 0x0000000f03007227 */ /* 0x000fe200078e0002 */
[----:B------:R-:W-:Y:S01]  /*0230*/  IADD3 R3, PT, PT, -R11, RZ, RZ ;  /* 0x000000ff0b037210 */ /* 0x000fe20007ffe1ff */
[----:B------:R-:W0:Y:S01]  /*0240*/  S2R R15, SR_TID.X ;  /* 0x00000000000f7919 */ /* 0x000e220000002100 */
[----:B------:R-:W-:Y:S01]  /*0250*/  LEA R2, R9, UR4, 0x1 ;  /* 0x0000000409027c11 */ /* 0x000fe2000f8e08ff */
[----:B------:R-:W-:Y:S01]  /*0260*/  IMAD.HI.U32 R5, R5, R13, R4 ;  /* 0x0000000d05057227 */ /* 0x000fe200078e0004 */
[----:B------:R-:W1:Y:S03]  /*0270*/  S2UR UR4, SR_CTAID.Y ;  /* 0x00000000000479c3 */ /* 0x000e660000002600 */
[----:B------:R-:W-:-:S02]  /*0280*/  IMAD R6, R3, UR14, R6 ;  /* 0x0000000e03067c24 */ /* 0x000fc4000f8e0206 */
[----:B------:R-:W-:-:S03]  /*0290*/  IMAD.HI.U32 R5, R5, R2, RZ ;  /* 0x0000000205057227 */ /* 0x000fc600078e00ff */
[----:B------:R-:W-:Y:S01]  /*02a0*/  ISETP.GE.U32.AND P5, PT, R6, UR14, PT ;  /* 0x0000000e06007c0c */ /* 0x000fe2000bfa6070 */
[----:B--2---:R-:W-:Y:S01]  /*02b0*/  IMAD.HI.U32 R0, R0, R7, RZ ;  /* 0x0000000700007227 */ /* 0x004fe200078e00ff */
[----:B------:R-:W-:-:S03]  /*02c0*/  IADD3 R13, PT, PT, -R5, RZ, RZ ;  /* 0x000000ff050d7210 */ /* 0x000fc60007ffe1ff */
[----:B------:R-:W-:Y:S02]  /*02d0*/  IMAD.MOV R4, RZ, RZ, -R0 ;  /* 0x000000ffff047224 */ /* 0x000fe400078e0a00 */
[----:B------:R-:W-:Y:S02]  /*02e0*/  IMAD R2, R13, UR15, R2 ;  /* 0x0000000f0d027c24 */ /* 0x000fe4000f8e0202 */
[----:B------:R-:W-:Y:S01]  /*02f0*/  IMAD R3, R4, UR9, R7 ;  /* 0x0000000904037c24 */ /* 0x000fe2000f8e0207 */
[----:B------:R-:W1:Y:S01]  /*0300*/  S2R R13, SR_TID.Y ;  /* 0x00000000000d7919 */ /* 0x000e620000002200 */
[----:B------:R-:W1:Y:S01]  /*0310*/  LDC R4, c[0x0][0x364] ;  /* 0x0000d900ff047b82 */ /* 0x000e620000000800 */
[----:B------:R-:W-:Y:S02]  /*0320*/  ISETP.GE.U32.AND P1, PT, R2, UR15, PT ;  /* 0x0000000f02007c0c */ /* 0x000fe4000bf26070 */
[----:B------:R-:W-:Y:S02]  /*0330*/  @P5 IADD3 R6, PT, PT, R6, -UR14, RZ ;  /* 0x8000000e06065c10 */ /* 0x000fe4000fffe0ff */
[----:B------:R-:W-:-:S02]  /*0340*/  ISETP.GE.U32.AND P0, PT, R3, UR9, PT ;  /* 0x0000000903007c0c */ /* 0x000fc4000bf06070 */
[----:B------:R-:W-:Y:S02]  /*0350*/  ISETP.GE.U32.AND P2, PT, R6, UR14, PT ;  /* 0x0000000e06007c0c */ /* 0x000fe4000bf46070 */
[----:B------:R-:W0:Y:S01]  /*0360*/  LDC R6, c[0x0][0x360] ;  /* 0x0000d800ff067b82 */ /* 0x000e220000000800 */
[----:B------:R-:W-:Y:S02]  /*0370*/  @P5 IADD3 R11, PT, PT, R11, 0x1, RZ ;  /* 0x000000010b0b5810 */ /* 0x000fe40007ffe0ff */
[----:B------:R-:W-:Y:S02]  /*0380*/  ISETP.NE.U32.AND P5, PT, RZ, UR9, PT ;  /* 0x00000009ff007c0c */ /* 0x000fe4000bfa5070 */
[----:B------:R-:W-:Y:S02]  /*0390*/  @P1 IADD3 R2, PT, PT, R2, -UR15, RZ ;  /* 0x8000000f02021c10 */ /* 0x000fe4000fffe0ff */
[----:B------:R-:W-:Y:S02]  /*03a0*/  @P1 IADD3 R5, PT, PT, R5, 0x1, RZ ;  /* 0x0000000105051810 */ /* 0x000fe40007ffe0ff */
[----:B------:R-:W-:Y:S01]  /*03b0*/  @P0 VIADD R3, R3, -UR9 ;  /* 0x8000000903030c36 */ /* 0x000fe20008000000 */
[----:B------:R-:W-:Y:S01]  /*03c0*/  ISETP.GE.U32.AND P6, PT, R2, UR15, PT ;  /* 0x0000000f02007c0c */ /* 0x000fe2000bfc6070 */
[----:B------:R-:W-:Y:S01]  /*03d0*/  @P2 VIADD R11, R11, 0x1 ;  /* 0x000000010b0b2836 */ /* 0x000fe20000000000 */
[----:B------:R-:W-:-:S02]  /*03e0*/  ISETP.NE.U32.AND P2, PT, RZ, UR15, PT ;  /* 0x0000000fff007c0c */ /* 0x000fc4000bf45070 */
[----:B------:R-:W-:Y:S02]  /*03f0*/  ISETP.GE.U32.AND P4, PT, R3, UR9, PT ;  /* 0x0000000903007c0c */ /* 0x000fe4000bf86070 */
[----:B------:R-:W-:Y:S02]  /*0400*/  @!P3 LOP3.LUT R11, RZ, UR14, RZ, 0x33, !PT ;  /* 0x0000000eff0bbc12 */ /* 0x000fe4000f8e33ff */
[----:B------:R-:W-:Y:S02]  /*0410*/  @P0 IADD3 R0, PT, PT, R0, 0x1, RZ ;  /* 0x0000000100000810 */ /* 0x000fe40007ffe0ff */
[----:B------:R-:W-:Y:S01]  /*0420*/  IADD3 R2, PT, PT, R11, 0x1, RZ ;  /* 0x000000010b027810 */ /* 0x000fe20007ffe0ff */
[----:B-1----:R-:W-:Y:S02]  /*0430*/  IMAD R3, R4, UR4, R13 ;  /* 0x0000000404037c24 */ /* 0x002fe4000f8e020d */
[----:B------:R-:W-:Y:S01]  /*0440*/  @P6 IADD3 R5, PT, PT, R5, 0x1, RZ ;  /* 0x0000000105056810 */ /* 0x000fe20007ffe0ff */
[----:B0-----:R-:W-:Y:S01]  /*0450*/  IMAD R4, R6, UR5, R15 ;  /* 0x0000000506047c24 */ /* 0x001fe2000f8e020f */
[----:B------:R-:W-:-:S02]  /*0460*/  @!P2 LOP3.LUT R5, RZ, UR15, RZ, 0x33, !PT ;  /* 0x0000000fff05ac12 */ /* 0x000fc4000f8e33ff */
[----:B------:R-:W-:Y:S01]  /*0470*/  @P4 VIADD R0, R0, 0x1 ;  /* 0x0000000100004836 */ /* 0x000fe20000000000 */
[----:B------:R-:W-:Y:S02]  /*0480*/  @!P5 LOP3.LUT R0, RZ, UR9, RZ, 0x33, !PT ;  /* 0x00000009ff00dc12 */ /* 0x000fe4000f8e33ff */
[----:B------:R-:W-:Y:S01]  /*0490*/  ISETP.GE.U32.AND P0, PT, R3, R2, PT ;  /* 0x000000020300720c */ /* 0x000fe20003f06070 */
[----:B------:R-:W-:Y:S01]  /*04a0*/  VIADD R5, R5, 0x1 ;  /* 0x0000000105057836 */ /* 0x000fe20000000000 */
[C---:B------:R-:W-:Y:S02]  /*04b0*/  IADD3 R6, PT, PT, -R0.reuse, RZ, RZ ;  /* 0x000000ff00067210 */ /* 0x040fe40007ffe1ff */
[----:B------:R-:W-:-:S03]  /*04c0*/  ISETP.GE.U32.OR P0, PT, R0, UR8, P0 ;  /* 0x0000000800007c0c */ /* 0x000fc60008706470 */
[----:B------:R-:W-:Y:S01]  /*04d0*/  IMAD R7, R6, UR9, R7 ;  /* 0x0000000906077c24 */ /* 0x000fe2000f8e0207 */
[----:B------:R-:W-:-:S13]  /*04e0*/  ISETP.GE.U32.OR P0, PT, R4, R5, P0 ;  /* 0x000000050400720c */ /* 0x000fda0000706470 */
[----:B------:R-:W-:Y:S05]  /*04f0*/  @P0 EXIT ;  /* 0x000000000000094d */ /* 0x000fea0003800000 */
[----:B------:R-:W-:Y:S01]  /*0500*/  UISETP.NE.AND UP0, UPT, UR12, URZ, UPT ;  /* 0x000000ff0c00728c */ /* 0x000fe2000bf05270 */
[----:B------:R-:W-:Y:S01]  /*0510*/  MOV R6, RZ ;  /* 0x000000ff00067202 */ /* 0x000fe20000000f00 */
[----:B------:R-:W0:Y:S07]  /*0520*/  LDCU.64 UR16, c[0x0][0x358] ;  /* 0x00006b00ff1077ac */ /* 0x000e2e0008000a00 */
[----:B------:R-:W-:Y:S05]  /*0530*/  BRA.U !UP0, `(.L_x_28) ;  /* 0x00000011084c7547 */ /* 0x000fea000b800000 */
[----:B------:R-:W-:Y:S01]  /*0540*/  UISETP.NE.AND UP0, UPT, UR13, URZ, UPT ;  /* 0x000000ff0d00728c */ /* 0x000fe2000bf05270 */
[----:B------:R-:W-:Y:S02]  /*0550*/  IMAD R8, R3, UR14, -R8 ;  /* 0x0000000e03087c24 */ /* 0x000fe4000f8e0a08 */
[----:B------:R-:W-:-:S06]  /*0560*/  IMAD R9, R4, UR15, -R9 ;  /* 0x0000000f04097c24 */ /* 0x000fcc000f8e0a09 */
[----:B------:R-:W-:Y:S05]  /*0570*/  BRA.U !UP0, `(.L_x_28) ;  /* 0x00000011083c7547 */ /* 0x000fea000b800000 */
[----:B------:R-:W-:Y:S01]  /*0580*/  ULOP3.LUT UR6, UR13, 0xfffffff8, URZ, 0xc0, !UPT ;  /* 0xfffffff80d067892 */ /* 0x000fe2000f8ec0ff */
[----:B------:R-:W-:Y:S01]  /*0590*/  IMAD R10, R0, UR9, R7 ;  /* 0x00000009000a7c24 */ /* 0x000fe2000f8e0207 */
[----:B------:R-:W-:Y:S01]  /*05a0*/  ULOP3.LUT UR10, UR13, 0x7, URZ, 0xc0, !UPT ;  /* 0x000000070d0a7892 */ /* 0x000fe2000f8ec0ff */
[----:B------:R-:W-:Y:S01]  /*05b0*/  IMAD.MOV.U32 R6, RZ, RZ, RZ ;  /* 0x000000ffff067224 */ /* 0x000fe200078e00ff */
[----:B------:R-:W-:Y:S02]  /*05c0*/  ULOP3.LUT UR11, UR13, 0x3, URZ, 0xc0, !UPT ;  /* 0x000000030d0b7892 */ /* 0x000fe4000f8ec0ff */
[----:B------:R-:W-:Y:S01]  /*05d0*/  UIADD3 UR8, UPT, UPT, -UR6, URZ, URZ ;  /* 0x000000ff06087290 */ /* 0x000fe2000fffe1ff */
[----:B------:R-:W-:-:S11]  /*05e0*/  UMOV UR4, URZ ;  /* 0x000000ff00047c82 */ /* 0x000fd60008000000 */
.L_x_35:
[----:B------:R-:W1:Y:S01]  /*05f0*/  LDC.64 R14, c[0x0][0x3b0] ;  /* 0x0000ec00ff0e7b82 */ /* 0x000e620000000a00 */
[----:B------:R-:W2:Y:S01]  /*0600*/  LDCU UR5, c[0x0][0x3a8] ;  /* 0x00007500ff0577ac */ /* 0x000ea20008000800 */
[----:B------:R-:W-:-:S04]  /*0610*/  IADD3 R13, PT, PT, R8, UR4, RZ ;  /* 0x00000004080d7c10 */ /* 0x000fc8000fffe0ff */
[C---:B--2---:R-:W-:Y:S01]  /*0620*/  ISETP.GE.AND P0, PT, R13.reuse, UR5, PT ;  /* 0x000000050d007c0c */ /* 0x044fe2000bf06270 */
[----:B------:R-:W-:Y:S01]  /*0630*/  IMAD R12, R10, UR5, R13 ;  /* 0x000000050a0c7c24 */ /* 0x000fe2000f8e020d */
[----:B------:R-:W-:Y:S02]  /*0640*/  UMOV UR5, URZ ;  /* 0x000000ff00057c82 */ /* 0x000fe40008000000 */
[----:B------:R-:W-:Y:S01]  /*0650*/  ISETP.GT.AND P0, PT, R13, -0x1, !P0 ;  /* 0xffffffff0d00780c */ /* 0x000fe20004704270 */
[----:B-1----:R-:W-:Y:S01]  /*0660*/  IMAD R11, R7, R14, UR4 ;  /* 0x00000004070b7e24 */ /* 0x002fe2000f8e020e */
[----:B------:R-:W-:Y:S01]  /*0670*/  ISETP.GE.U32.AND P1, PT, R15, 0x8, PT ;  /* 0x000000080f00780c */ /* 0x000fe20003f26070 */
[----:B------:R-:W-:-:S06]  /*0680*/  UIADD3 UR4, UPT, UPT, UR4, 0x1, URZ ;  /* 0x0000000104047890 */ /* 0x000fcc000fffe0ff */
[----:B------:R-:W-:-:S06]  /*0690*/  ISETP.NE.AND P6, PT, R14, UR4, PT ;  /* 0x000000040e007c0c */ /* 0x000fcc000bfc5270 */
[----:B------:R-:W-:Y:S07]  /*06a0*/  @!P1 BRA `(.L_x_29) ;  /* 0x0000000800089947 */ /* 0x000fee0003800000 */
[----:B------:R-:W1:Y:S01]  /*06b0*/  LDCU UR5, c[0x0][0x3ac] ;  /* 0x00007580ff0577ac */ /* 0x000e620008000800 */
[----:B------:R-:W-:Y:S01]  /*06c0*/  IADD3 R18, PT, PT, R9, 0x3, RZ ;  /* 0x0000000309127810 */ /* 0x000fe20007ffe0ff */
[----:B------:R-:W2:Y:S01]  /*06d0*/  LDCU UR12, c[0x0][0x3ac] ;  /* 0x00007580ff0c77ac */ /* 0x000ea20008000800 */
[----:B------:R-:W-:Y:S01]  /*06e0*/  UMOV UR7, UR8 ;  /* 0x0000000800077c82 */ /* 0x000fe20008000000 */
[----:B-1----:R-:W-:Y:S01]  /*06f0*/  IMAD R13, R12, UR5, R9 ;  /* 0x000000050c0d7c24 */ /* 0x002fe2000f8e0209 */
[----:B------:R-:W-:-:S06]  /*0700*/  UMOV UR5, URZ ;  /* 0x000000ff00057c82 */ /* 0x000fcc0008000000 */
.L_x_30:
[----:B------:R-:W-:-:S05]  /*0710*/  VIADD R14, R18, 0xfffffffd ;  /* 0xfffffffd120e7836 */ /* 0x000fca0000000000 */
[----:B--2---:R-:W-:-:S04]  /*0720*/  ISETP.GE.AND P4, PT, R14, UR12, PT ;  /* 0x0000000c0e007c0c */ /* 0x004fc8000bf86270 */
[----:B------:R-:W-:Y:S02]  /*0730*/  ISETP.GT.AND P4, PT, R14, -0x1, !P4 ;  /* 0xffffffff0e00780c */ /* 0x000fe40006784270 */
[----:B------:R-:W-:Y:S02]  /*0740*/  IADD3 R14, PT, PT, R18, -0x2, RZ ;  /* 0xfffffffe120e7810 */ /* 0x000fe40007ffe0ff */
[----:B------:R-:W-:Y:S02]  /*0750*/  PLOP3.LUT P4, PT, P0, P4, PT, 0x80, 0x8 ;  /* 0x000000000008781c */ /* 0x000fe40000789070 */
[----:B------:R-:W-:-:S04]  /*0760*/  ISETP.GE.AND P5, PT, R14, UR12, PT ;  /* 0x0000000c0e007c0c */ /* 0x000fc8000bfa6270 */
[----:B------:R-:W-:Y:S02]  /*0770*/  ISETP.GT.AND P5, PT, R14, -0x1, !P5 ;  /* 0xffffffff0e00780c */ /* 0x000fe40006fa4270 */
[----:B------:R-:W-:Y:S02]  /*0780*/  IADD3 R14, PT, PT, R18, -0x1, RZ ;  /* 0xffffffff120e7810 */ /* 0x000fe40007ffe0ff */
[----:B------:R-:W-:Y:S02]  /*0790*/  PLOP3.LUT P5, PT, P0, P5, PT, 0x80, 0x8 ;  /* 0x000000000008781c */ /* 0x000fe400007ab070 */
[C---:B------:R-:W-:Y:S01]  /*07a0*/  ISETP.GE.AND P3, PT, R14.reuse, UR12, PT ;  /* 0x0000000c0e007c0c */ /* 0x040fe2000bf66270 */
[----:B------:R-:W1:Y:S03]  /*07b0*/  @P4 LDC R16, c[0x0][0x3b4] ;  /* 0x0000ed00ff104b82 */ /* 0x000e660000000800 */
[----:B------:R-:W-:-:S04]  /*07c0*/  ISETP.GT.AND P3, PT, R14, -0x1, !P3 ;  /* 0xffffffff0e00780c */ /* 0x000fc80005f64270 */
[----:B------:R-:W-:Y:S01]  /*07d0*/  PLOP3.LUT P3, PT, P0, P3, PT, 0x80, 0x8 ;  /* 0x000000000008781c */ /* 0x000fe20000767070 */
[----:B------:R-:W2:Y:S08]  /*07e0*/  @P4 LDC.64 R28, c[0x0][0x390] ;  /* 0x0000e400ff1c4b82 */ /* 0x000eb00000000a00 */
[----:B------:R-:W3:Y:S08]  /*07f0*/  @P4 LDC.64 R26, c[0x0][0x388] ;  /* 0x0000e200ff1a4b82 */ /* 0x000ef00000000a00 */
[----:B------:R-:W4:Y:S01]  /*0800*/  @P5 LDC.64 R22, c[0x0][0x388] ;  /* 0x0000e200ff165b82 */ /* 0x000f220000000a00 */
[----:B-1----:R-:W-:-:S07]  /*0810*/  @P4 IMAD R15, R11, R16, UR5 ;  /* 0x000000050b0f4e24 */ /* 0x002fce000f8e0210 */
[----:B------:R-:W1:Y:S01]  /*0820*/  @P5 LDC R14, c[0x0][0x3b4] ;  /* 0x0000ed00ff0e5b82 */ /* 0x000e620000000800 */
[----:B--2---:R-:W-:-:S04]  /*0830*/  @P4 IMAD.WIDE.U32 R28, R15, 0x4, R28 ;  /* 0x000000040f1c4825 */ /* 0x004fc800078e001c */
[C---:B------:R-:W-:Y:S01]  /*0840*/  @P5 VIADD R15, R13.reuse, 0x1 ;  /* 0x000000010d0f5836 */ /* 0x040fe20000000000 */
[----:B0-----:R-:W2:Y:S02]  /*0850*/  @P4 LDG.E.CONSTANT R19, desc[UR16][R28.64] ;  /* 0x000000101c134981 */ /* 0x001ea4000c1e9900 */
[----:B------:R-:W0:Y:S01]  /*0860*/  @P5 LDC.64 R20, c[0x0][0x390] ;  /* 0x0000e400ff145b82 */ /* 0x000e220000000a00 */
[----:B---3--:R-:W-:-:S05]  /*0870*/  @P4 IMAD.WIDE.U32 R26, R13, 0x4, R26 ;  /* 0x000000040d1a4825 */ /* 0x008fca00078e001a */
[----:B------:R1:W2:Y:S02]  /*0880*/  @P4 LDG.E.CONSTANT R25, desc[UR16][R26.64] ;  /* 0x000000101a194981 */ /* 0x0002a4000c1e9900 */
[----:B------:R-:W3:Y:S01]  /*0890*/  @P3 LDC R24, c[0x0][0x3b4] ;  /* 0x0000ed00ff183b82 */ /* 0x000ee20000000800 */
[----:B----4-:R-:W-:-:S07]  /*08a0*/  @P5 IMAD.WIDE.U32 R22, R15, 0x4, R22 ;  /* 0x000000040f165825 */ /* 0x010fce00078e0016 */
[----:B------:R-:W4:Y:S01]  /*08b0*/  @P3 LDC.64 R16, c[0x0][0x388] ;  /* 0x0000e200ff103b82 */ /* 0x000f220000000a00 */
[----:B-1----:R-:W-:Y:S01]  /*08c0*/  @P5 IMAD R27, R11, R14, UR5 ;  /* 0x000000050b1b5e24 */ /* 0x002fe2000f8e020e */
[----:B------:R-:W-:Y:S01]  /*08d0*/  @P3 IADD3 R29, PT, PT, R13, 0x2, RZ ;  /* 0x000000020d1d3810 */ /* 0x000fe20007ffe0ff */
[----:B------:R1:W5:Y:S05]  /*08e0*/  @P5 LDG.E.CONSTANT R23, desc[UR16][R22.64] ;  /* 0x0000001016175981 */ /* 0x00036a000c1e9900 */
[----:B------:R-:W1:Y:S01]  /*08f0*/  @P3 LDC.64 R14, c[0x0][0x390] ;  /* 0x0000e400ff0e3b82 */ /* 0x000e620000000a00 */
[----:B------:R-:W-:-:S05]  /*0900*/  @P5 IADD3 R27, PT, PT, R27, 0x1, RZ ;  /* 0x000000011b1b5810 */ /* 0x000fca0007ffe0ff */
[----:B0-----:R-:W-:-:S04]  /*0910*/  @P5 IMAD.WIDE.U32 R20, R27, 0x4, R20 ;  /* 0x000000041b145825 */ /* 0x001fc800078e0014 */
[----:B---3--:R-:W-:Y:S02]  /*0920*/  @P3 IMAD R24, R11, R24, UR5 ;  /* 0x000000050b183e24 */ /* 0x008fe4000f8e0218 */
[----:B------:R0:W5:Y:S02]  /*0930*/  @P5 LDG.E.CONSTANT R20, desc[UR16][R20.64] ;  /* 0x0000001014145981 */ /* 0x000164000c1e9900 */
[----:B------:R-:W-:Y:S02]  /*0940*/  @P3 VIADD R24, R24, 0x2 ;  /* 0x0000000218183836 */ /* 0x000fe40000000000 */
[----:B----4-:R-:W-:-:S06]  /*0950*/  @P3 IMAD.WIDE.U32 R26, R29, 0x4, R16 ;  /* 0x000000041d1a3825 */ /* 0x010fcc00078e0010 */
[----:B------:R-:W3:Y:S01]  /*0960*/  @P3 LDG.E.CONSTANT R27, desc[UR16][R26.64] ;  /* 0x000000101a1b3981 */ /* 0x000ee2000c1e9900 */
[----:B-1----:R-:W-:-:S05]  /*0970*/  @P3 IMAD.WIDE.U32 R14, R24, 0x4, R14 ;  /* 0x00000004180e3825 */ /* 0x002fca00078e000e */
[----:B------:R1:W3:Y:S01]  /*0980*/  @P3 LDG.E.CONSTANT R28, desc[UR16][R14.64] ;  /* 0x000000100e1c3981 */ /* 0x0002e2000c1e9900 */
[----:B------:R-:W-:-:S04]  /*0990*/  ISETP.GE.AND P1, PT, R18, UR12, PT ;  /* 0x0000000c12007c0c */ /* 0x000fc8000bf26270 */
[----:B------:R-:W-:-:S04]  /*09a0*/  ISETP.GT.AND P1, PT, R18, -0x1, !P1 ;  /* 0xffffffff1200780c */ /* 0x000fc80004f24270 */
[----:B------:R-:W-:Y:S02]  /*09b0*/  PLOP3.LUT P1, PT, P0, P1, PT, 0x80, 0x8 ;  /* 0x000000000008781c */ /* 0x000fe40000723070 */
[----:B------:R-:W-:-:S04]  /*09c0*/  IADD3 R16, PT, PT, R18, 0x1, RZ ;  /* 0x0000000112107810 */ /* 0x000fc80007ffe0ff */
[----:B------:R-:W-:-:S04]  /*09d0*/  ISETP.GE.AND P2, PT, R16, UR12, PT ;  /* 0x0000000c10007c0c */ /* 0x000fc8000bf46270 */
[----:B------:R-:W-:-:S03]  /*09e0*/  ISETP.GT.AND P2, PT, R16, -0x1, !P2 ;  /* 0xffffffff1000780c */ /* 0x000fc60005744270 */
[----:B------:R-:W4:Y:S01]  /*09f0*/  @P1 LDC R22, c[0x0][0x3b4] ;  /* 0x0000ed00ff161b82 */ /* 0x000f220000000800 */
[----:B------:R-:W-:-:S07]  /*0a00*/  PLOP3.LUT P2, PT, P0, P2, PT, 0x80, 0x8 ;  /* 0x000000000008781c */ /* 0x000fce0000745070 */
[----:B------:R-:W3:Y:S01]  /*0a10*/  @P1 LDC.64 R16, c[0x0][0x388] ;  /* 0x0000e200ff101b82 */ /* 0x000ee20000000a00 */
[----:B0-----:R-:W-:-:S07]  /*0a20*/  IADD3 R21, PT, PT, R18, 0x2, RZ ;  /* 0x0000000212157810 */ /* 0x001fce0007ffe0ff */
[----:B-1----:R-:W0:Y:S01]  /*0a30*/  @P1 LDC.64 R14, c[0x0][0x390] ;  /* 0x0000e400ff0e1b82 */ /* 0x002e220000000a00 */
[----:B--2---:R-:W-:Y:S01]  /*0a40*/  @P4 FFMA R6, R25, R19, R6 ;  /* 0x0000001319064223 */ /* 0x004fe20000000006 */
[----:B------:R-:W-:-:S06]  /*0a50*/  ISETP.GE.AND P4, PT, R21, UR12, PT ;  /* 0x0000000c15007c0c */ /* 0x000fcc000bf86270 */
[----:B------:R-:W1:Y:S01]  /*0a60*/  @P2 LDC.64 R24, c[0x0][0x388] ;  /* 0x0000e200ff182b82 */ /* 0x000e620000000a00 */
[----:B------:R-:W-:Y:S01]  /*0a70*/  ISETP.GT.AND P4, PT, R21, -0x1, !P4 ;  /* 0xffffffff1500780c */ /* 0x000fe20006784270 */
[----:B------:R-:W-:-:S03]  /*0a80*/  @P1 VIADD R19, R13, 0x3 ;  /* 0x000000030d131836 */ /* 0x000fc60000000000 */
[----:B------:R-:W-:Y:S01]  /*0a90*/  PLOP3.LUT P4, PT, P0, P4, PT, 0x80, 0x8 ;  /* 0x000000000008781c */ /* 0x000fe20000789070 */
[----:B----4-:R-:W-:Y:S02]  /*0aa0*/  @P1 IMAD R21, R11, R22, UR5 ;  /* 0x000000050b151e24 */ /* 0x010fe4000f8e0216 */
[----:B-----5:R-:W-:Y:S02]  /*0ab0*/  @P5 FFMA R6, R23, R20, R6 ;  /* 0x0000001417065223 */ /* 0x020fe40000000006 */
[----:B------:R-:W2:Y:S08]  /*0ac0*/  @P2 LDC R20, c[0x0][0x3b4] ;  /* 0x0000ed00ff142b82 */ /* 0x000eb00000000800 */
[----:B------:R-:W4:Y:S01]  /*0ad0*/  @P2 LDC.64 R22, c[0x0][0x390] ;  /* 0x0000e400ff162b82 */ /* 0x000f220000000a00 */
[----:B---3--:R-:W-:Y:S01]  /*0ae0*/  @P3 FFMA R6, R27, R28, R6 ;  /* 0x0000001c1b063223 */ /* 0x008fe20000000006 */
[----:B------:R-:W-:Y:S01]  /*0af0*/  @P1 IMAD.WIDE.U32 R26, R19, 0x4, R16 ;  /* 0x00000004131a1825 */ /* 0x000fe200078e0010 */
[----:B------:R-:W-:-:S02]  /*0b00*/  @P1 IADD3 R17, PT, PT, R21, 0x3, RZ ;  /* 0x0000000315111810 */ /* 0x000fc40007ffe0ff */
[----:B------:R-:W-:-:S03]  /*0b10*/  IADD3 R19, PT, PT, R18, 0x3, RZ ;  /* 0x0000000312137810 */ /* 0x000fc60007ffe0ff */
[----:B0-----:R-:W-:Y:S01]  /*0b20*/  @P1 IMAD.WIDE.U32 R14, R17, 0x4, R14 ;  /* 0x00000004110e1825 */ /* 0x001fe200078e000e */
[----:B------:R-:W3:Y:S01]  /*0b30*/  @P1 LDG.E.CONSTANT R27, desc[UR16][R26.64] ;  /* 0x000000101a1b1981 */ /* 0x000ee2000c1e9900 */
[----:B------:R-:W0:Y:S02]  /*0b40*/  @P4 LDC.64 R16, c[0x0][0x388] ;  /* 0x0000e200ff104b82 */ /* 0x000e240000000a00 */
[----:B------:R-:W-:Y:S01]  /*0b50*/  @P2 VIADD R21, R13, 0x4 ;  /* 0x000000040d152836 */ /* 0x000fe20000000000 */
[----:B------:R-:W-:-:S03]  /*0b60*/  ISETP.GE.AND P3, PT, R19, UR12, PT ;  /* 0x0000000c13007c0c */ /* 0x000fc6000bf66270 */
[----:B-1----:R-:W-:Y:S01]  /*0b70*/  @P2 IMAD.WIDE.U32 R24, R21, 0x4, R24 ;  /* 0x0000000415182825 */ /* 0x002fe200078e0018 */
[----:B------:R-:W-:Y:S02]  /*0b80*/  ISETP.GT.AND P3, PT, R19, -0x1, !P3 ;  /* 0xffffffff1300780c */ /* 0x000fe40005f64270 */
[----:B------:R1:W3:Y:S01]  /*0b90*/  @P1 LDG.E.CONSTANT R19, desc[UR16][R14.64] ;  /* 0x000000100e131981 */ /* 0x0002e2000c1e9900 */
[----:B--2---:R-:W-:Y:S02]  /*0ba0*/  @P2 IMAD R21, R11, R20, UR5 ;  /* 0x000000050b152e24 */ /* 0x004fe4000f8e0214 */
[----:B------:R-:W2:Y:S01]  /*0bb0*/  @P4 LDC R20, c[0x0][0x3b4] ;  /* 0x0000ed00ff144b82 */ /* 0x000ea20000000800 */
[----:B------:R-:W-:Y:S01]  /*0bc0*/  PLOP3.LUT P3, PT, P0, P3, PT, 0x80, 0x8 ;  /* 0x000000000008781c */ /* 0x000fe20000767070 */
[----:B------:R5:W3:Y:S01]  /*0bd0*/  @P2 LDG.E.CONSTANT R25, desc[UR16][R24.64] ;  /* 0x0000001018192981 */ /* 0x000ae2000c1e9900 */
[----:B------:R-:W-:-:S05]  /*0be0*/  @P2 IADD3 R21, PT, PT, R21, 0x4, RZ ;  /* 0x0000000415152810 */ /* 0x000fca0007ffe0ff */
[----:B----4-:R-:W-:Y:S01]  /*0bf0*/  @P2 IMAD.WIDE.U32 R22, R21, 0x4, R22 ;  /* 0x0000000415162825 */ /* 0x010fe200078e0016 */
[----:B------:R-:W-:Y:S01]  /*0c00*/  @P4 IADD3 R21, PT, PT, R13, 0x5, RZ ;  /* 0x000000050d154810 */ /* 0x000fe20007ffe0ff */
[----:B-1----:R-:W1:Y:S04]  /*0c10*/  @P4 LDC.64 R14, c[0x0][0x390] ;  /* 0x0000e400ff0e4b82 */ /* 0x002e680000000a00 */
[----:B0-----:R-:W-:Y:S01]  /*0c20*/  @P4 IMAD.WIDE.U32 R16, R21, 0x4, R16 ;  /* 0x0000000415104825 */ /* 0x001fe200078e0010 */
[----:B------:R-:W4:Y:S03]  /*0c30*/  @P2 LDG.E.CONSTANT R22, desc[UR16][R22.64] ;  /* 0x0000001016162981 */ /* 0x000f26000c1e9900 */
[----:B------:R-:W-:Y:S01]  /*0c40*/  VIADD R21, R18, 0x4 ;  /* 0x0000000412157836 */ /* 0x000fe20000000000 */
[----:B------:R-:W0:Y:S04]  /*0c50*/  @P3 LDC.64 R28, c[0x0][0x388] ;  /* 0x0000e200ff1c3b82 */ /* 0x000e280000000a00 */
[----:B------:R-:W-:Y:S01]  /*0c60*/  ISETP.GE.AND P5, PT, R21, UR12, PT ;  /* 0x0000000c15007c0c */ /* 0x000fe2000bfa6270 */
[----:B--2---:R-:W-:Y:S01]  /*0c70*/  @P4 IMAD R20, R11, R20, UR5 ;  /* 0x000000050b144e24 */ /* 0x004fe2000f8e0214 */
[----:B------:R2:W4:Y:S02]  /*0c80*/  @P4 LDG.E.CONSTANT R23, desc[UR16][R16.64] ;  /* 0x0000001010174981 */ /* 0x000524000c1e9900 */
[----:B------:R-:W-:Y:S01]  /*0c90*/  ISETP.GT.AND P5, PT, R21, -0x1, !P5 ;  /* 0xffffffff1500780c */ /* 0x000fe20006fa4270 */
[----:B-----5:R-:W5:Y:S01]  /*0ca0*/  @P3 LDC R24, c[0x0][0x3b4] ;  /* 0x0000ed00ff183b82 */ /* 0x020f620000000800 */
[----:B------:R-:W-:-:S02]  /*0cb0*/  @P4 IADD3 R21, PT, PT, R20, 0x5, RZ ;  /* 0x0000000514154810 */ /* 0x000fc40007ffe0ff */
[----:B------:R-:W-:-:S03]  /*0cc0*/  PLOP3.LUT P5, PT, P0, P5, PT, 0x80, 0x8 ;  /* 0x000000000008781c */ /* 0x000fc600007ab070 */
[----:B-1----:R-:W-:Y:S01]  /*0cd0*/  @P4 IMAD.WIDE.U32 R20, R21, 0x4, R14 ;  /* 0x0000000415144825 */ /* 0x002fe200078e000e */
[----:B------:R-:W-:Y:S01]  /*0ce0*/  @P3 IADD3 R15, PT, PT, R13, 0x6, RZ ;  /* 0x000000060d0f3810 */ /* 0x000fe20007ffe0ff */
[----:B--2---:R-:W1:Y:S04]  /*0cf0*/  @P3 LDC.64 R16, c[0x0][0x390] ;  /* 0x0000e400ff103b82 */ /* 0x004e680000000a00 */
[----:B------:R-:W2:Y:S01]  /*0d00*/  @P4 LDG.E.CONSTANT R20, desc[UR16][R20.64] ;  /* 0x0000001014144981 */ /* 0x000ea2000c1e9900 */
[----:B0-----:R-:W-:-:S03]  /*0d10*/  @P3 IMAD.WIDE.U32 R28, R15, 0x4, R28 ;  /* 0x000000040f1c3825 */ /* 0x001fc600078e001c */
[----:B------:R-:W0:Y:S02]  /*0d20*/  @P5 LDC.64 R14, c[0x0][0x388] ;  /* 0x0000e200ff0e5b82 */ /* 0x000e240000000a00 */
[----:B------:R1:W2:Y:S01]  /*0d30*/  @P3 LDG.E.CONSTANT R21, desc[UR16][R28.64] ;  /* 0x000000101c153981 */ /* 0x0002a2000c1e9900 */
[----:B-----5:R-:W-:-:S04]  /*0d40*/  @P3 IMAD R24, R11, R24, UR5 ;  /* 0x000000050b183e24 */ /* 0x020fc8000f8e0218 */
[----:B------:R-:W-:-:S04]  /*0d50*/  @P3 VIADD R24, R24, 0x6 ;  /* 0x0000000618183836 */ /* 0x000fc80000000000 */
[----:B-1----:R-:W-:Y:S01]  /*0d60*/  @P3 IMAD.WIDE.U32 R16, R24, 0x4, R16 ;  /* 0x0000000418103825 */ /* 0x002fe200078e0010 */
[----:B------:R-:W-:Y:S01]  /*0d70*/  @P5 IADD3 R24, PT, PT, R13, 0x7, RZ ;  /* 0x000000070d185810 */ /* 0x000fe20007ffe0ff */
[----:B------:R-:W1:Y:S04]  /*0d80*/  @P5 LDC.64 R28, c[0x0][0x390] ;  /* 0x0000e400ff1c5b82 */ /* 0x000e680000000a00 */
[----:B------:R-:W5:Y:S01]  /*0d90*/  @P3 LDG.E.CONSTANT R16, desc[UR16][R16.64] ;  /* 0x0000001010103981 */ /* 0x000f62000c1e9900 */
[----:B0-----:R-:W-:-:S03]  /*0da0*/  @P5 IMAD.WIDE.U32 R14, R24, 0x4, R14 ;  /* 0x00000004180e5825 */ /* 0x001fc600078e000e */
[----:B------:R-:W0:Y:S03]  /*0db0*/  @P5 LDC R24, c[0x0][0x3b4] ;  /* 0x0000ed00ff185b82 */ /* 0x000e260000000800 */
[----:B------:R-:W5:Y:S01]  /*0dc0*/  @P5 LDG.E.CONSTANT R15, desc[UR16][R14.64] ;  /* 0x000000100e0f5981 */ /* 0x000f62000c1e9900 */
[----:B0-----:R-:W-:-:S05]  /*0dd0*/  @P5 IMAD R24, R11, R24, UR5 ;  /* 0x000000050b185e24 */ /* 0x001fca000f8e0218 */
[----:B------:R-:W-:-:S05]  /*0de0*/  @P5 IADD3 R24, PT, PT, R24, 0x7, RZ ;  /* 0x0000000718185810 */ /* 0x000fca0007ffe0ff */
[----:B-1----:R-:W-:-:S06]  /*0df0*/  @P5 IMAD.WIDE.U32 R28, R24, 0x4, R28 ;  /* 0x00000004181c5825 */ /* 0x002fcc00078e001c */
[----:B------:R-:W5:Y:S01]  /*0e00*/  @P5 LDG.E.CONSTANT R28, desc[UR16][R28.64] ;  /* 0x000000101c1c5981 */ /* 0x000f62000c1e9900 */
[----:B------:R-:W-:-:S04]  /*0e10*/  UIADD3 UR7, UPT, UPT, UR7, 0x8, URZ ;  /* 0x0000000807077890 */ /* 0x000fc8000fffe0ff */
[----:B------:R-:W-:Y:S01]  /*0e20*/  UISETP.NE.AND UP0, UPT, UR7, URZ, UPT ;  /* 0x000000ff0700728c */ /* 0x000fe2000bf05270 */
[----:B------:R-:W-:Y:S01]  /*0e30*/  IADD3 R18, PT, PT, R18, 0x8, RZ ;  /* 0x0000000812127810 */ /* 0x000fe20007ffe0ff */
[----:B------:R-:W-:Y:S01]  /*0e40*/  VIADD R13, R13, 0x8 ;  /* 0x000000080d0d7836 */ /* 0x000fe20000000000 */
[----:B------:R-:W-:Y:S01]  /*0e50*/  UIADD3 UR5, UPT, UPT, UR5, 0x8, URZ ;  /* 0x0000000805057890 */ /* 0x000fe2000fffe0ff */
[----:B---3--:R-:W-:-:S04]  /*0e60*/  @P1 FFMA R6, R27, R19, R6 ;  /* 0x000000131b061223 */ /* 0x008fc80000000006 */
[----:B----4-:R-:W-:-:S04]  /*0e70*/  @P2 FFMA R6, R25, R22, R6 ;  /* 0x0000001619062223 */ /* 0x010fc80000000006 */
[----:B--2---:R-:W-:-:S04]  /*0e80*/  @P4 FFMA R6, R23, R20, R6 ;  /* 0x0000001417064223 */ /* 0x004fc80000000006 */
[----:B-----5:R-:W-:-:S04]  /*0e90*/  @P3 FFMA R6, R21, R16, R6 ;  /* 0x0000001015063223 */ /* 0x020fc80000000006 */
[----:B------:R-:W-:Y:S01]  /*0ea0*/  @P5 FFMA R6, R15, R28, R6 ;  /* 0x0000001c0f065223 */ /* 0x000fe20000000006 */
[----:B------:R-:W-:Y:S06]  /*0eb0*/  BRA.U UP0, `(.L_x_30) ;  /* 0xfffffff900147547 */ /* 0x000fec000b83ffff */
[----:B------:R-:W-:-:S05]  /*0ec0*/  UMOV UR5, UR6 ;  /* 0x0000000600057c82 */ /* 0x000fca0008000000 */
.L_x_29:
[----:B------:R-:W-:-:S09]  /*0ed0*/  UISETP.NE.AND UP0, UPT, UR10, URZ, UPT ;  /* 0x000000ff0a00728c */ /* 0x000fd2000bf05270 */
[----:B------:R-:W-:Y:S05]  /*0ee0*/  BRA.U !UP0, `(.L_x_31) ;  /* 0x0000000508dc7547 */ /* 0x000fea000b800000 */
[----:B------:R-:W-:Y:S02]  /*0ef0*/  UIADD3 UR7, UPT, UPT, UR10, -0x1, URZ ;  /* 0xffffffff0a077890 */ /* 0x000fe4000fffe0ff */
[----:B------:R-:W-:Y:S02]  /*0f00*/  UISETP.NE.AND UP1, UPT, UR11, URZ, UPT ;  /* 0x000000ff0b00728c */ /* 0x000fe4000bf25270 */
[----:B------:R-:W-:-:S09]  /*0f10*/  UISETP.GE.U32.AND UP0, UPT, UR7, 0x3, UPT ;  /* 0x000000030700788c */ /* 0x000fd2000bf06070 */
[----:B------:R-:W-:Y:S05]  /*0f20*/  BRA.U !UP0, `(.L_x_32) ;  /* 0x0000000108f47547 */ /* 0x000fea000b800000 */
[----:B------:R-:W1:Y:S01]  /*0f30*/  LDCU UR7, c[0x0][0x3ac] ;  /* 0x00007580ff0777ac */ /* 0x000e620008000800 */
[----:B------:R-:W-:-:S04]  /*0f40*/  IADD3 R23, PT, PT, R9, UR5, RZ ;  /* 0x0000000509177c10 */ /* 0x000fc8000fffe0ff */
[C---:B------:R-:W-:Y:S02]  /*0f50*/  IADD3 R17, PT, PT, R23.reuse, 0x1, RZ ;  /* 0x0000000117117810 */ /* 0x040fe40007ffe0ff */
[C---:B------:R-:W-:Y:S02]  /*0f60*/  IADD3 R15, PT, PT, R23.reuse, 0x2, RZ ;  /* 0x00000002170f7810 */ /* 0x040fe40007ffe0ff */
[----:B-1----:R-:W-:Y:S02]  /*0f70*/  ISETP.GE.AND P1, PT, R23, UR7, PT ;  /* 0x0000000717007c0c */ /* 0x002fe4000bf26270 */
[----:B------:R-:W-:Y:S02]  /*0f80*/  ISETP.GE.AND P2, PT, R17, UR7, PT ;  /* 0x0000000711007c0c */ /* 0x000fe4000bf46270 */
[----:B------:R-:W-:Y:S02]  /*0f90*/  ISETP.GT.AND P1, PT, R23, -0x1, !P1 ;  /* 0xffffffff1700780c */ /* 0x000fe40004f24270 */
[----:B------:R-:W-:-:S02]  /*0fa0*/  ISETP.GT.AND P2, PT, R17, -0x1, !P2 ;  /* 0xffffffff1100780c */ /* 0x000fc40005744270 */
[----:B------:R-:W-:Y:S02]  /*0fb0*/  PLOP3.LUT P1, PT, P0, P1, PT, 0x80, 0x8 ;  /* 0x000000000008781c */ /* 0x000fe40000723070 */
[C---:B------:R-:W-:Y:S02]  /*0fc0*/  ISETP.GE.AND P3, PT, R15.reuse, UR7, PT ;  /* 0x000000070f007c0c */ /* 0x040fe4000bf66270 */
[----:B------:R-:W-:Y:S02]  /*0fd0*/  PLOP3.LUT P2, PT, P0, P2, PT, 0x80, 0x8 ;  /* 0x000000000008781c */ /* 0x000fe40000745070 */
[----:B------:R-:W-:-:S04]  /*0fe0*/  ISETP.GT.AND P3, PT, R15, -0x1, !P3 ;  /* 0xffffffff0f00780c */ /* 0x000fc80005f64270 */
[----:B------:R-:W-:-:S03]  /*0ff0*/  PLOP3.LUT P3, PT, P0, P3, PT, 0x80, 0x8 ;  /* 0x000000000008781c */ /* 0x000fc60000767070 */
[----:B------:R-:W1:Y:S01]  /*1000*/  @P1 LDC R14, c[0x0][0x3b4] ;  /* 0x0000ed00ff0e1b82 */ /* 0x000e620000000800 */
[----:B------:R-:W-:-:S07]  /*1010*/  @P1 IMAD R21, R12, UR7, R23 ;  /* 0x000000070c151c24 */ /* 0x000fce000f8e0217 */
[----:B------:R-:W2:Y:S08]  /*1020*/  @P1 LDC.64 R18, c[0x0][0x390] ;  /* 0x0000e400ff121b82 */ /* 0x000eb00000000a00 */
[----:B------:R-:W3:Y:S01]  /*1030*/  @P1 LDC.64 R24, c[0x0][0x388] ;  /* 0x0000e200ff181b82 */ /* 0x000ee20000000a00 */
[----:B------:R-:W-:-:S07]  /*1040*/  VIADD R23, R23, 0x3 ;  /* 0x0000000317177836 */ /* 0x000fce0000000000 */
[----:B------:R-:W4:Y:S01]  /*1050*/  @P2 LDC R16, c[0x0][0x3b4] ;  /* 0x0000ed00ff102b82 */ /* 0x000f220000000800 */
[----:B-1----:R-:W-:Y:S01]  /*1060*/  @P1 IMAD R13, R11, R14, UR5 ;  /* 0x000000050b0d1e24 */ /* 0x002fe2000f8e020e */
[----:B------:R-:W-:-:S06]  /*1070*/  ISETP.GE.AND P4, PT, R23, UR7, PT ;  /* 0x0000000717007c0c */ /* 0x000fcc000bf86270 */
[----:B------:R-:W1:Y:S01]  /*1080*/  @P2 LDC.64 R26, c[0x0][0x388] ;  /* 0x0000e200ff1a2b82 */ /* 0x000e620000000a00 */
[----:B--2---:R-:W-:-:S07]  /*1090*/  @P1 IMAD.WIDE.U32 R18, R13, 0x4, R18 ;  /* 0x000000040d121825 */ /* 0x004fce00078e0012 */
[----:B------:R-:W2:Y:S01]  /*10a0*/  @P3 LDC R14, c[0x0][0x3b4] ;  /* 0x0000ed00ff0e3b82 */ /* 0x000ea20000000800 */
[----:B------:R-:W-:Y:S01]  /*10b0*/  ISETP.GT.AND P4, PT, R23, -0x1, !P4 ;  /* 0xffffffff1700780c */ /* 0x000fe20006784270 */
[----:B0-----:R0:W5:Y:S01]  /*10c0*/  @P1 LDG.E.CONSTANT R13, desc[UR16][R18.64] ;  /* 0x00000010120d1981 */ /* 0x001162000c1e9900 */
[----:B---3--:R-:W-:-:S04]  /*10d0*/  @P1 IMAD.WIDE.U32 R24, R21, 0x4, R24 ;  /* 0x0000000415181825 */ /* 0x008fc800078e0018 */
[----:B------:R-:W-:Y:S01]  /*10e0*/  @P2 IMAD R17, R12, UR7, R17 ;  /* 0x000000070c112c24 */ /* 0x000fe2000f8e0211 */
[----:B------:R-:W3:Y:S01]  /*10f0*/  @P2 LDC.64 R28, c[0x0][0x390] ;  /* 0x0000e400ff1c2b82 */ /* 0x000ee20000000a00 */
[----:B------:R-:W-:Y:S01]  /*1100*/  PLOP3.LUT P4, PT, P0, P4, PT, 0x80, 0x8 ;  /* 0x000000000008781c */ /* 0x000fe20000789070 */
[----:B----4-:R-:W-:Y:S01]  /*1110*/  @P2 IMAD R16, R11, R16, UR5 ;  /* 0x000000050b102e24 */ /* 0x010fe2000f8e0210 */
[----:B------:R-:W5:Y:S05]  /*1120*/  @P1 LDG.E.CONSTANT R25, desc[UR16][R24.64] ;  /* 0x0000001018191981 */ /* 0x000f6a000c1e9900 */
[----:B------:R-:W4:Y:S01]  /*1130*/  @P3 LDC.64 R20, c[0x0][0x388] ;  /* 0x0000e200ff143b82 */ /* 0x000f220000000a00 */
[----:B-1----:R-:W-:Y:S01]  /*1140*/  @P2 IMAD.WIDE.U32 R26, R17, 0x4, R26 ;  /* 0x00000004111a2825 */ /* 0x002fe200078e001a */
[----:B------:R-:W-:-:S06]  /*1150*/  @P2 IADD3 R17, PT, PT, R16, 0x1, RZ ;  /* 0x0000000110112810 */ /* 0x000fcc0007ffe0ff */
[----:B0-----:R-:W0:Y:S01]  /*1160*/  @P3 LDC.64 R18, c[0x0][0x390] ;  /* 0x0000e400ff123b82 */ /* 0x001e220000000a00 */
[----:B--2---:R-:W-:Y:S01]  /*1170*/  @P3 IMAD R14, R11, R14, UR5 ;  /* 0x000000050b0e3e24 */ /* 0x004fe2000f8e020e */
[----:B------:R-:W2:Y:S01]  /*1180*/  @P2 LDG.E.CONSTANT R27, desc[UR16][R26.64] ;  /* 0x000000101a1b2981 */ /* 0x000ea2000c1e9900 */
[----:B------:R-:W-:-:S05]  /*1190*/  @P3 IMAD R15, R12, UR7, R15 ;  /* 0x000000070c0f3c24 */ /* 0x000fca000f8e020f */
[----:B------:R-:W1:Y:S01]  /*11a0*/  @P4 LDC R22, c[0x0][0x3b4] ;  /* 0x0000ed00ff164b82 */ /* 0x000e620000000800 */
[----:B---3--:R-:W-:Y:S01]  /*11b0*/  @P2 IMAD.WIDE.U32 R28, R17, 0x4, R28 ;  /* 0x00000004111c2825 */ /* 0x008fe200078e001c */
[----:B------:R-:W-:-:S03]  /*11c0*/  @P3 IADD3 R17, PT, PT, R14, 0x2, RZ ;  /* 0x000000020e113810 */ /* 0x000fc60007ffe0ff */
[----:B------:R-:W-:Y:S01]  /*11d0*/  @P4 IMAD R23, R12, UR7, R23 ;  /* 0x000000070c174c24 */ /* 0x000fe2000f8e0217 */
[----:B------:R-:W2:Y:S01]  /*11e0*/  @P2 LDG.E.CONSTANT R24, desc[UR16][R28.64] ;  /* 0x000000101c182981 */ /* 0x000ea2000c1e9900 */
[----:B----4-:R-:W-:Y:S02]  /*11f0*/  @P3 IMAD.WIDE.U32 R20, R15, 0x4, R20 ;  /* 0x000000040f143825 */ /* 0x010fe400078e0014 */
[----:B------:R-:W3:Y:S04]  /*1200*/  @P4 LDC.64 R14, c[0x0][0x388] ;  /* 0x0000e200ff0e4b82 */ /* 0x000ee80000000a00 */
[----:B------:R-:W4:Y:S01]  /*1210*/  @P3 LDG.E.CONSTANT R21, desc[UR16][R20.64] ;  /* 0x0000001014153981 */ /* 0x000f22000c1e9900 */
[----:B0-----:R-:W-:-:S03]  /*1220*/  @P3 IMAD.WIDE.U32 R18, R17, 0x4, R18 ;  /* 0x0000000411123825 */ /* 0x001fc600078e0012 */
[----:B------:R-:W0:Y:S03]  /*1230*/  @P4 LDC.64 R16, c[0x0][0x390] ;  /* 0x0000e400ff104b82 */ /* 0x000e260000000a00 */
[----:B------:R-:W4:Y:S01]  /*1240*/  @P3 LDG.E.CONSTANT R18, desc[UR16][R18.64] ;  /* 0x0000001012123981 */ /* 0x000f22000c1e9900 */
[----:B-1----:R-:W-:-:S05]  /*1250*/  @P4 IMAD R22, R11, R22, UR5 ;  /* 0x000000050b164e24 */ /* 0x002fca000f8e0216 */
[----:B------:R-:W-:Y:S01]  /*1260*/  @P4 IADD3 R22, PT, PT, R22, 0x3, RZ ;  /* 0x0000000316164810 */ /* 0x000fe20007ffe0ff */
[----:B---3--:R-:W-:-:S06]  /*1270*/  @P4 IMAD.WIDE.U32 R14, R23, 0x4, R14 ;  /* 0x00000004170e4825 */ /* 0x008fcc00078e000e */
[----:B------:R-:W3:Y:S01]  /*1280*/  @P4 LDG.E.CONSTANT R15, desc[UR16][R14.64] ;  /* 0x000000100e0f4981 */ /* 0x000ee2000c1e9900 */
[----:B0-----:R-:W-:-:S06]  /*1290*/  @P4 IMAD.WIDE.U32 R16, R22, 0x4, R16 ;  /* 0x0000000416104825 */ /* 0x001fcc00078e0010 */
[----:B------:R-:W3:Y:S01]  /*12a0*/  @P4 LDG.E.CONSTANT R16, desc[UR16][R16.64] ;  /* 0x0000001010104981 */ /* 0x000ee2000c1e9900 */
[----:B------:R-:W-:Y:S01]  /*12b0*/  UIADD3 UR5, UPT, UPT, UR5, 0x4, URZ ;  /* 0x0000000405057890 */ /* 0x000fe2000fffe0ff */
[----:B-----5:R-:W-:-:S04]  /*12c0*/  @P1 FFMA R6, R25, R13, R6 ;  /* 0x0000000d19061223 */ /* 0x020fc80000000006 */
[----:B--2---:R-:W-:-:S04]  /*12d0*/  @P2 FFMA R6, R27, R24, R6 ;  /* 0x000000181b062223 */ /* 0x004fc80000000006 */
[----:B----4-:R-:W-:-:S04]  /*12e0*/  @P3 FFMA R6, R21, R18, R6 ;  /* 0x0000001215063223 */ /* 0x010fc80000000006 */
[----:B---3--:R-:W-:-:S07]  /*12f0*/  @P4 FFMA R6, R15, R16, R6 ;  /* 0x000000100f064223 */ /* 0x008fce0000000006 */
.L_x_32:
[----:B------:R-:W-:Y:S05]  /*1300*/  BRA.U !UP1, `(.L_x_31) ;  /* 0x0000000109d47547 */ /* 0x000fea000b800000 */
[----:B------:R-:W-:-:S09]  /*1310*/  UISETP.NE.AND UP0, UPT, UR11, 0x1, UPT ;  /* 0x000000010b00788c */ /* 0x000fd2000bf05270 */
[----:B------:R-:W-:Y:S05]  /*1320*/  BRA.U !UP0, `(.L_x_33) ;  /* 0x00000001087c7547 */ /* 0x000fea000b800000 */
[----:B------:R-:W1:Y:S01]  /*1330*/  LDCU UR7, c[0x0][0x3ac] ;  /* 0x00007580ff0777ac */ /* 0x000e620008000800 */
[----:B------:R-:W-:-:S05]  /*1340*/  VIADD R13, R9, UR5 ;  /* 0x00000005090d7c36 */ /* 0x000fca0008000000 */
[C---:B------:R-:W-:Y:S02]  /*1350*/  IADD3 R23, PT, PT, R13.reuse, 0x1, RZ ;  /* 0x000000010d177810 */ /* 0x040fe40007ffe0ff */
[----:B-1----:R-:W-:Y:S02]  /*1360*/  ISETP.GE.AND P1, PT, R13, UR7, PT ;  /* 0x000000070d007c0c */ /* 0x002fe4000bf26270 */
[----:B------:R-:W-:Y:S02]  /*1370*/  ISETP.GE.AND P2, PT, R23, UR7, PT ;  /* 0x0000000717007c0c */ /* 0x000fe4000bf46270 */
[----:B------:R-:W-:Y:S02]  /*1380*/  ISETP.GT.AND P1, PT, R13, -0x1, !P1 ;  /* 0xffffffff0d00780c */ /* 0x000fe40004f24270 */
[----:B------:R-:W-:Y:S02]  /*1390*/  ISETP.GT.AND P2, PT, R23, -0x1, !P2 ;  /* 0xffffffff1700780c */ /* 0x000fe40005744270 */
[----:B------:R-:W-:-:S02]  /*13a0*/  PLOP3.LUT P1, PT, P0, P1, PT, 0x80, 0x8 ;  /* 0x000000000008781c */ /* 0x000fc40000723070 */
[----:B------:R-:W-:-:S11]  /*13b0*/  PLOP3.LUT P2, PT, P0, P2, PT, 0x80, 0x8 ;  /* 0x000000000008781c */ /* 0x000fd60000745070 */
[----:B------:R-:W1:Y:S01]  /*13c0*/  @P1 LDC R22, c[0x0][0x3b4] ;  /* 0x0000ed00ff161b82 */ /* 0x000e620000000800 */
[C---:B------:R-:W-:Y:S02]  /*13d0*/  @P1 IMAD R13, R12.reuse, UR7, R13 ;  /* 0x000000070c0d1c24 */ /* 0x040fe4000f8e020d */
[----:B------:R-:W-:-:S05]  /*13e0*/  @P2 IMAD R23, R12, UR7, R23 ;  /* 0x000000070c172c24 */ /* 0x000fca000f8e0217 */
[----:B------:R-:W2:Y:S08]  /*13f0*/  @P2 LDC R24, c[0x0][0x3b4] ;  /* 0x0000ed00ff182b82 */ /* 0x000eb00000000800 */
[----:B------:R-:W3:Y:S08]  /*1400*/  @P1 LDC.64 R18, c[0x0][0x390] ;  /* 0x0000e400ff121b82 */ /* 0x000ef00000000a00 */
[----:B------:R-:W4:Y:S01]  /*1410*/  @P1 LDC.64 R20, c[0x0][0x388] ;  /* 0x0000e200ff141b82 */ /* 0x000f220000000a00 */
[----:B-1----:R-:W-:-:S07]  /*1420*/  @P1 IMAD R25, R11, R22, UR5 ;  /* 0x000000050b191e24 */ /* 0x002fce000f8e0216 */
[----:B------:R-:W1:Y:S01]  /*1430*/  @P2 LDC.64 R16, c[0x0][0x388] ;  /* 0x0000e200ff102b82 */ /* 0x000e620000000a00 */
[----:B--2---:R-:W-:-:S07]  /*1440*/  @P2 IMAD R24, R11, R24, UR5 ;  /* 0x000000050b182e24 */ /* 0x004fce000f8e0218 */
[----:B------:R-:W2:Y:S01]  /*1450*/  @P2 LDC.64 R14, c[0x0][0x390] ;  /* 0x0000e400ff0e2b82 */ /* 0x000ea20000000a00 */
[----:B---3--:R-:W-:Y:S01]  /*1460*/  @P1 IMAD.WIDE.U32 R18, R25, 0x4, R18 ;  /* 0x0000000419121825 */ /* 0x008fe200078e0012 */
[----:B------:R-:W-:-:S05]  /*1470*/  @P2 IADD3 R25, PT, PT, R24, 0x1, RZ ;  /* 0x0000000118192810 */ /* 0x000fca0007ffe0ff */
[----:B0-----:R-:W3:Y:S01]  /*1480*/  @P1 LDG.E.CONSTANT R19, desc[UR16][R18.64] ;  /* 0x0000001012131981 */ /* 0x001ee2000c1e9900 */
[----:B----4-:R-:W-:-:S06]  /*1490*/  @P1 IMAD.WIDE.U32 R20, R13, 0x4, R20 ;  /* 0x000000040d141825 */ /* 0x010fcc00078e0014 */
[----:B------:R-:W3:Y:S01]  /*14a0*/  @P1 LDG.E.CONSTANT R21, desc[UR16][R20.64] ;  /* 0x0000001014151981 */ /* 0x000ee2000c1e9900 */
[----:B-1----:R-:W-:-:S06]  /*14b0*/  @P2 IMAD.WIDE.U32 R16, R23, 0x4, R16 ;  /* 0x0000000417102825 */ /* 0x002fcc00078e0010 */
[----:B------:R-:W4:Y:S01]  /*14c0*/  @P2 LDG.E.CONSTANT R17, desc[UR16][R16.64] ;  /* 0x0000001010112981 */ /* 0x000f22000c1e9900 */
[----:B--2---:R-:W-:-:S06]  /*14d0*/  @P2 IMAD.WIDE.U32 R14, R25, 0x4, R14 ;  /* 0x00000004190e2825 */ /* 0x004fcc00078e000e */
[----:B------:R-:W4:Y:S01]  /*14e0*/  @P2 LDG.E.CONSTANT R15, desc[UR16][R14.64] ;  /* 0x000000100e0f2981 */ /* 0x000f22000c1e9900 */
[----:B------:R-:W-:Y:S01]  /*14f0*/  UIADD3 UR5, UPT, UPT, UR5, 0x2, URZ ;  /* 0x0000000205057890 */ /* 0x000fe2000fffe0ff */
[----:B---3--:R-:W-:-:S04]  /*1500*/  @P1 FFMA R6, R19, R21, R6 ;  /* 0x0000001513061223 */ /* 0x008fc80000000006 */
[----:B----4-:R-:W-:-:S07]  /*1510*/  @P2 FFMA R6, R15, R17, R6 ;  /* 0x000000110f062223 */ /* 0x010fce0000000006 */
.L_x_33:
[----:B------:R-:W1:Y:S02]  /*1520*/  LDC R18, c[0x0][0x3b4] ;  /* 0x0000ed00ff127b82 */ /* 0x000e640000000800 */
[----:B-1----:R-:W-:-:S13]  /*1530*/  LOP3.LUT P1, RZ, R18, 0x1, RZ, 0xc0, !PT ;  /* 0x0000000112ff7812 */ /* 0x002fda000782c0ff */
[----:B------:R-:W-:Y:S05]  /*1540*/  @!P1 BRA `(.L_x_31) ;  /* 0x0000000000449947 */ /* 0x000fea0003800000 */
[----:B------:R-:W1:Y:S01]  /*1550*/  LDCU UR7, c[0x0][0x3ac] ;  /* 0x00007580ff0777ac */ /* 0x000e620008000800 */
[----:B------:R-:W-:Y:S01]  /*1560*/  IADD3 R13, PT, PT, R9, UR5, RZ ;  /* 0x00000005090d7c10 */ /* 0x000fe2000fffe0ff */
[----:B------:R-:W-:Y:S03]  /*1570*/  BSSY.RECONVERGENT B0, `(.L_x_31) ;  /* 0x000000e000007945 */ /* 0x000fe60003800200 */
[----:B-1----:R-:W-:-:S04]  /*1580*/  ISETP.GE.AND P1, PT, R13, UR7, PT ;  /* 0x000000070d007c0c */ /* 0x002fc8000bf26270 */
[----:B------:R-:W-:-:S04]  /*1590*/  ISETP.GT.AND P1, PT, R13, -0x1, !P1 ;  /* 0xffffffff0d00780c */ /* 0x000fc80004f24270 */
[----:B------:R-:W-:-:S13]  /*15a0*/  PLOP3.LUT P1, PT, P0, P1, PT, 0x80, 0x8 ;  /* 0x000000000008781c */ /* 0x000fda0000723070 */
[----:B------:R-:W-:Y:S05]  /*15b0*/  @!P1 BRA `(.L_x_34) ;  /* 0x0000000000249947 */ /* 0x000fea0003800000 */
[----:B------:R-:W1:Y:S01]  /*15c0*/  LDC.64 R16, c[0x0][0x388] ;  /* 0x0000e200ff107b82 */ /* 0x000e620000000a00 */
[----:B------:R-:W-:Y:S02]  /*15d0*/  IMAD R13, R12, UR7, R13 ;  /* 0x000000070c0d7c24 */ /* 0x000fe4000f8e020d */
[----:B------:R-:W-:-:S05]  /*15e0*/  IMAD R11, R11, R18, UR5 ;  /* 0x000000050b0b7e24 */ /* 0x000fca000f8e0212 */
[----:B------:R-:W2:Y:S01]  /*15f0*/  LDC.64 R14, c[0x0][0x390] ;  /* 0x0000e400ff0e7b82 */ /* 0x000ea20000000a00 */
[----:B-1----:R-:W-:-:S06]  /*1600*/  IMAD.WIDE.U32 R16, R13, 0x4, R16 ;  /* 0x000000040d107825 */ /* 0x002fcc00078e0010 */
[----:B0-----:R-:W3:Y:S01]  /*1610*/  LDG.E.CONSTANT R17, desc[UR16][R16.64] ;  /* 0x0000001010117981 */ /* 0x001ee2000c1e9900 */
[----:B--2---:R-:W-:-:S06]  /*1620*/  IMAD.WIDE.U32 R14, R11, 0x4, R14 ;  /* 0x000000040b0e7825 */ /* 0x004fcc00078e000e */
[----:B------:R-:W3:Y:S02]  /*1630*/  LDG.E.CONSTANT R14, desc[UR16][R14.64] ;  /* 0x000000100e0e7981 */ /* 0x000ee4000c1e9900 */
[----:B---3--:R-:W-:-:S07]  /*1640*/  FFMA R6, R17, R14, R6 ;  /* 0x0000000e11067223 */ /* 0x008fce0000000006 */
.L_x_34:
[----:B0-----:R-:W-:Y:S05]  /*1650*/  BSYNC.RECONVERGENT B0 ;  /* 0x0000000000007941 */ /* 0x001fea0003800200 */
.L_x_31:
[----:B------:R-:W-:Y:S05]  /*1660*/  @P6 BRA `(.L_x_35) ;  /* 0xffffffec00e06947 */ /* 0x000fea000383ffff */
.L_x_28:
[----:B------:R-:W1:Y:S08]  /*1670*/  LDC.64 R8, c[0x0][0x398] ;  /* 0x0000e600ff087b82 */ /* 0x000e700000000a00 */
[----:B------:R-:W2:Y:S08]  /*1680*/  LDC R12, c[0x0][0x3a4] ;  /* 0x0000e900ff0c7b82 */ /* 0x000eb00000000800 */
[----:B------:R-:W3:Y:S01]  /*1690*/  LDC.64 R10, c[0x0][0x380] ;  /* 0x0000e000ff0a7b82 */ /* 0x000ee20000000a00 */
[----:B-1----:R-:W-:-:S04]  /*16a0*/  ISETP.NE.U32.AND P0, PT, R8, RZ, PT ;  /* 0x000000ff0800720c */ /* 0x002fc80003f05070 */
[----:B------:R-:W-:-:S13]  /*16b0*/  ISETP.NE.AND.EX P0, PT, R9, RZ, PT, P0 ;  /* 0x000000ff0900720c */ /* 0x000fda0003f05300 */
[----:B------:R-:W1:Y:S02]  /*16c0*/  @P0 LDC.64 R8, c[0x0][0x398] ;  /* 0x0000e600ff080b82 */ /* 0x000e640000000a00 */
[----:B-1----:R-:W-:-:S06]  /*16d0*/  @P0 IMAD.WIDE.U32 R8, R7, 0x4, R8 ;  /* 0x0000000407080825 */ /* 0x002fcc00078e0008 */
[----:B0-----:R-:W4:Y:S01]  /*16e0*/  @P0 LDG.E.CONSTANT R8, desc[UR16][R8.64] ;  /* 0x0000001008080981 */ /* 0x001f22000c1e9900 */
[----:B--2---:R-:W-:-:S04]  /*16f0*/  IMAD R12, R0, R12, R7 ;  /* 0x0000000c000c7224 */ /* 0x004fc800078e0207 */
[----:B------:R-:W-:-:S04]  /*1700*/  IMAD R2, R2, R12, R3 ;  /* 0x0000000c02027224 */ /* 0x000fc800078e0203 */
[----:B------:R-:W-:-:S04]  /*1710*/  IMAD R3, R5, R2, R4 ;  /* 0x0000000205037224 */ /* 0x000fc800078e0204 */
[----:B---3--:R-:W-:-:S04]  /*1720*/  IMAD.WIDE.U32 R2, R3, 0x4, R10 ;  /* 0x0000000403027825 */ /* 0x008fc800078e000a */
[----:B----4-:R-:W-:-:S05]  /*1730*/  @P0 FADD R6, R8, R6 ;  /* 0x0000000608060221 */ /* 0x010fca0000000000 */
[----:B------:R-:W-:Y:S01]  /*1740*/  STG.E desc[UR16][R2.64], R6 ;  /* 0x0000000602007986 */ /* 0x000fe2000c101910 */
[----:B------:R-:W-:Y:S05]  /*1750*/  EXIT ;  /* 0x000000000000794d */ /* 0x000fea0003800000 */
.L_x_36:
        /* <DEDUP_REMOVED lines=10> */
.L_x_50:


//--------------------- .text.steel_conv2d_direct_kernel --------------------------
	.section	.text.steel_conv2d_direct_kernel,"ax",@progbits
	.align	128
        .global         steel_conv2d_direct_kernel
        .type           steel_conv2d_direct_kernel,@function
        .size           steel_conv2d_direct_kernel,(.L_x_51 - steel_conv2d_direct_kernel)
        .other          steel_conv2d_direct_kernel,@"STO_CUDA_ENTRY STV_DEFAULT"
steel_conv2d_direct_kernel:
.text.steel_conv2d_direct_kernel:
[----:B------:R-:W-:Y:S01]  /*0000*/  LDC R1, c[0x0][0x37c] ;  /* 0x0000df00ff017b82 */ /* 0x000fe20000000800 */
[----:B------:R-:W0:Y:S07]  /*0010*/  LDCU.128 UR8, c[0x0][0x3b0] ;  /* 0x00007600ff0877ac */ /* 0x000e2e0008000c00 */
[----:B------:R-:W1:Y:S01]  /*0020*/  LDC.64 R10, c[0x0][0x3c0] ;  /* 0x0000f000ff0a7b82 */ /* 0x000e620000000a00 */
[----:B------:R-:W2:Y:S01]  /*0030*/  S2R R7, SR_CTAID.Z ;  /* 0x0000000000077919 */ /* 0x000ea20000002700 */
[----:B------:R-:W3:Y:S01]  /*0040*/  LDCU.64 UR6, c[0x0][0x3a8] ;  /* 0x00007500ff0677ac */ /* 0x000ee20008000a00 */
[----:B------:R-:W4:Y:S05]  /*0050*/  LDCU UR14, c[0x0][0x3c8] ;  /* 0x00007900ff0e77ac */ /* 0x000f2a0008000800 */
[----:B------:R-:W-:Y:S01]  /*0060*/  S2UR UR5, SR_CTAID.X ;  /* 0x00000000000579c3 */ /* 0x000fe20000002500 */
[----:B0-----:R-:W0:Y:S01]  /*0070*/  I2F.U32.RP R0, UR11 ;  /* 0x0000000b00007d06 */ /* 0x001e220008209000 */
[----:B------:R-:W-:Y:S01]  /*0080*/  UIADD3 UR8, UPT, UPT, UR8, -UR10, URZ ;  /* 0x8000000a08087290 */ /* 0x000fe2000fffe0ff */
[----:B------:R-:W-:Y:S01]  /*0090*/  ISETP.NE.U32.AND P3, PT, RZ, UR11, PT ;  /* 0x0000000bff007c0c */ /* 0x000fe2000bf65070 */
[----:B---3--:R-:W-:Y:S01]  /*00a0*/  UIADD3 UR4, UPT, UPT, UR7, -UR9, URZ ;  /* 0x8000000907047290 */ /* 0x008fe2000fffe0ff */
[----:B------:R-:W3:Y:S04]  /*00b0*/  LDCU UR7, c[0x0][0x3a0] ;  /* 0x00007400ff0777ac */ /* 0x000ee80008000800 */
[----:B------:R-:W5:Y:S01]  /*00c0*/  I2F.U32.RP R12, UR6 ;  /* 0x00000006000c7d06 */ /* 0x000f620008209000 */
[----:B----4-:R-:W-:-:S07]  /*00d0*/  ULEA UR8, UR14, UR8, 0x1 ;  /* 0x000000080e087291 */ /* 0x010fce000f8e08ff */
[----:B-1----:R-:W1:Y:S08]  /*00e0*/  I2F.U32.RP R6, R10 ;  /* 0x0000000a00067306 */ /* 0x002e700000209000 */
[----:B0-----:R-:W0:Y:S08]  /*00f0*/  MUFU.RCP R0, R0 ;  /* 0x0000000000007308 */ /* 0x001e300000001000 */
[----:B-----5:R-:W4:Y:S08]  /*0100*/  MUFU.RCP R12, R12 ;  /* 0x0000000c000c7308 */ /* 0x020f300000001000 */
[----:B-1----:R-:W1:Y:S01]  /*0110*/  MUFU.RCP R6, R6 ;  /* 0x0000000600067308 */ /* 0x002e620000001000 */
[----:B0-----:R-:W-:-:S07]  /*0120*/  IADD3 R4, PT, PT, R0, 0xffffffe, RZ ;  /* 0x0ffffffe00047810 */ /* 0x001fce0007ffe0ff */
[----:B------:R0:W5:Y:S01]  /*0130*/  F2I.FTZ.U32.TRUNC.NTZ R5, R4 ;  /* 0x0000000400057305 */ /* 0x000162000021f000 */
[----:B----4-:R-:W-:-:S07]  /*0140*/  IADD3 R8, PT, PT, R12, 0xffffffe, RZ ;  /* 0x0ffffffe0c087810 */ /* 0x010fce0007ffe0ff */
[----:B------:R4:W2:Y:S01]  /*0150*/  F2I.FTZ.U32.TRUNC.NTZ R9, R8 ;  /* 0x0000000800097305 */ /* 0x0008a2000021f000 */
[----:B-1----:R-:W-:Y:S01]  /*0160*/  IADD3 R2, PT, PT, R6, 0xffffffe, RZ ;  /* 0x0ffffffe06027810 */ /* 0x002fe20007ffe0ff */
[----:B0-----:R-:W-:Y:S02]  /*0170*/  IMAD.MOV.U32 R4, RZ, RZ, RZ ;  /* 0x000000ffff047224 */ /* 0x001fe400078e00ff */
[----:B-----5:R-:W-:-:S04]  /*0180*/  IMAD.MOV R13, RZ, RZ, -R5 ;  /* 0x000000ffff0d7224 */ /* 0x020fc800078e0a05 */
[----:B------:R0:W1:Y:S01]  /*0190*/  F2I.FTZ.U32.TRUNC.NTZ R3, R2 ;  /* 0x0000000200037305 */ /* 0x000062000021f000 */
[----:B----4-:R-:W-:Y:S02]  /*01a0*/  HFMA2 R8, -RZ, RZ, 0, 0 ;  /* 0x00000000ff087431 */ /* 0x010fe400000001ff */
[----:B------:R-:W-:Y:S01]  /*01b0*/  IMAD R13, R13, UR11, RZ ;  /* 0x0000000b0d0d7c24 */ /* 0x000fe2000f8e02ff */
[----:B--2---:R-:W-:-:S03]  /*01c0*/  IADD3 R15, PT, PT, RZ, -R9, RZ ;  /* 0x80000009ff0f7210 */ /* 0x004fc60007ffe0ff */
[----:B------:R-:W-:Y:S01]  /*01d0*/  IMAD.HI.U32 R5, R5, R13, R4 ;  /* 0x0000000d05057227 */ /* 0x000fe200078e0004 */
[----:B------:R-:W-:Y:S01]  /*01e0*/  LEA R4, R11, UR4, 0x1 ;  /* 0x000000040b047c11 */ /* 0x000fe2000f8e08ff */
[----:B------:R-:W2:Y:S01]  /*01f0*/  S2R R13, SR_TID.X ;  /* 0x00000000000d7919 */ /* 0x000ea20000002100 */
[----:B0-----:R-:W-:Y:S01]  /*0200*/  MOV R2, RZ ;  /* 0x000000ff00027202 */ /* 0x001fe20000000f00 */
[----:B------:R-:W-:Y:S01]  /*0210*/  IMAD R15, R15, UR6, RZ ;  /* 0x000000060f0f7c24 */ /* 0x000fe2000f8e02ff */
[----:B------:R-:W0:Y:S01]  /*0220*/  S2UR UR4, SR_CTAID.Y ;  /* 0x00000000000479c3 */ /* 0x000e220000002600 */
[----:B------:R-:W-:Y:S01]  /*0230*/  IMAD.HI.U32 R5, R5, R4, RZ ;  /* 0x0000000405057227 */ /* 0x000fe200078e00ff */
[----:B-1----:R-:W-:-:S03]  /*0240*/  IADD3 R17, PT, PT, RZ, -R3, RZ ;  /* 0x80000003ff117210 */ /* 0x002fc60007ffe0ff */
[----:B------:R-:W-:-:S03]  /*0250*/  IMAD.HI.U32 R0, R9, R15, R8 ;  /* 0x0000000f09007227 */ /* 0x000fc600078e0008 */
[----:B------:R-:W0:Y:S01]  /*0260*/  LDC R8, c[0x0][0x364] ;  /* 0x0000d900ff087b82 */ /* 0x000e220000000800 */
[----:B------:R-:W-:Y:S02]  /*0270*/  IMAD R9, R17, R10, RZ ;  /* 0x0000000a11097224 */ /* 0x000fe400078e02ff */
[----:B------:R-:W-:-:S04]  /*0280*/  IMAD.HI.U32 R0, R0, R7, RZ ;  /* 0x0000000700007227 */ /* 0x000fc800078e00ff */
[----:B------:R-:W-:Y:S01]  /*0290*/  IMAD.HI.U32 R2, R3, R9, R2 ;  /* 0x0000000903027227 */ /* 0x000fe200078e0002 */
[----:B------:R-:W-:Y:S01]  /*02a0*/  IADD3 R3, PT, PT, -R5, RZ, RZ ;  /* 0x000000ff05037210 */ /* 0x000fe20007ffe1ff */
[----:B------:R-:W0:Y:S04]  /*02b0*/  S2R R9, SR_TID.Y ;  /* 0x0000000000097919 */ /* 0x000e280000002200 */
[----:B------:R-:W-:Y:S02]  /*02c0*/  IMAD R4, R3, UR11, R4 ;  /* 0x0000000b03047c24 */ /* 0x000fe4000f8e0204 */
[----:B------:R-:W-:-:S03]  /*02d0*/  IMAD.HI.U32 R6, R2, UR8, RZ ;  /* 0x0000000802067c27 */ /* 0x000fc6000f8e00ff */
[----:B------:R-:W-:Y:S01]  /*02e0*/  ISETP.GE.U32.AND P5, PT, R4, UR11, PT ;  /* 0x0000000b04007c0c */ /* 0x000fe2000bfa6070 */
[----:B------:R-:W-:Y:S01]  /*02f0*/  IMAD.MOV R2, RZ, RZ, -R0 ;  /* 0x000000ffff027224 */ /* 0x000fe200078e0a00 */
[----:B------:R-:W-:-:S03]  /*0300*/  IADD3 R3, PT, PT, -R6, RZ, RZ ;  /* 0x000000ff06037210 */ /* 0x000fc60007ffe1ff */
[----:B------:R-:W-:Y:S02]  /*0310*/  IMAD R2, R2, UR6, R7 ;  /* 0x0000000602027c24 */ /* 0x000fe4000f8e0207 */
[----:B------:R-:W-:-:S03]  /*0320*/  IMAD R3, R10, R3, UR8 ;  /* 0x000000080a037e24 */ /* 0x000fc6000f8e0203 */
[----:B------:R-:W-:Y:S02]  /*0330*/  ISETP.GE.U32.AND P0, PT, R2, UR6, PT ;  /* 0x0000000602007c0c */ /* 0x000fe4000bf06070 */
[----:B------:R-:W-:Y:S02]  /*0340*/  ISETP.GE.U32.AND P1, PT, R3, R10, PT ;  /* 0x0000000a0300720c */ /* 0x000fe40003f26070 */
[----:B------:R-:W-:Y:S02]  /*0350*/  @P5 IADD3 R4, PT, PT, R4, -UR11, RZ ;  /* 0x8000000b04045c10 */ /* 0x000fe4000fffe0ff */
[----:B------:R-:W-:Y:S02]  /*0360*/  @P5 IADD3 R5, PT, PT, R5, 0x1, RZ ;  /* 0x0000000105055810 */ /* 0x000fe40007ffe0ff */
[----:B------:R-:W-:Y:S02]  /*0370*/  ISETP.GE.U32.AND P2, PT, R4, UR11, PT ;  /* 0x0000000b04007c0c */ /* 0x000fe4000bf46070 */
[----:B------:R-:W2:Y:S01]  /*0380*/  LDC R4, c[0x0][0x360] ;  /* 0x0000d800ff047b82 */ /* 0x000ea20000000800 */
[----:B------:R-:W-:-:S02]  /*0390*/  ISETP.NE.U32.AND P5, PT, RZ, UR6, PT ;  /* 0x00000006ff007c0c */ /* 0x000fc4000bfa5070 */
[----:B------:R-:W-:Y:S02]  /*03a0*/  @P0 IADD3 R2, PT, PT, R2, -UR6, RZ ;  /* 0x8000000602020c10 */ /* 0x000fe4000fffe0ff */
[----:B------:R-:W-:Y:S01]  /*03b0*/  @P1 IMAD.IADD R3, R3, 0x1, -R10 ;  /* 0x0000000103031824 */ /* 0x000fe200078e0a0a */
[----:B------:R-:W-:Y:S01]  /*03c0*/  @P0 IADD3 R0, PT, PT, R0, 0x1, RZ ;  /* 0x0000000100000810 */ /* 0x000fe20007ffe0ff */
[----:B------:R-:W-:Y:S01]  /*03d0*/  @P1 VIADD R6, R6, 0x1 ;  /* 0x0000000106061836 */ /* 0x000fe20000000000 */
[----:B------:R-:W-:Y:S01]  /*03e0*/  ISETP.GE.U32.AND P4, PT, R2, UR6, PT ;  /* 0x0000000602007c0c */ /* 0x000fe2000bf86070 */
[----:B0-----:R-:W-:Y:S01]  /*03f0*/  IMAD R2, R8, UR4, R9 ;  /* 0x0000000408027c24 */ /* 0x001fe2000f8e0209 */
[----:B------:R-:W-:Y:S02]  /*0400*/  ISETP.GE.U32.AND P6, PT, R3, R10, PT ;  /* 0x0000000a0300720c */ /* 0x000fe40003fc6070 */
[----:B------:R-:W-:Y:S02]  /*0410*/  @P2 IADD3 R5, PT, PT, R5, 0x1, RZ ;  /* 0x0000000105052810 */ /* 0x000fe40007ffe0ff */
[----:B------:R-:W-:-:S02]  /*0420*/  ISETP.NE.U32.AND P2, PT, R10, RZ, PT ;  /* 0x000000ff0a00720c */ /* 0x000fc40003f45070 */
[----:B------:R-:W-:-:S04]  /*0430*/  @!P3 LOP3.LUT R5, RZ, UR11, RZ, 0x33, !PT ;  /* 0x0000000bff05bc12 */ /* 0x000fc8000f8e33ff */
[----:B------:R-:W-:Y:S02]  /*0440*/  IADD3 R3, PT, PT, R5, 0x1, RZ ;  /* 0x0000000105037810 */ /* 0x000fe40007ffe0ff */
[----:B------:R-:W-:Y:S02]  /*0450*/  @P4 IADD3 R0, PT, PT, R0, 0x1, RZ ;  /* 0x0000000100004810 */ /* 0x000fe40007ffe0ff */
[----:B------:R-:W-:Y:S01]  /*0460*/  @P6 IADD3 R6, PT, PT, R6, 0x1, RZ ;  /* 0x0000000106066810 */ /* 0x000fe20007ffe0ff */
[----:B--2---:R-:W-:Y:S01]  /*0470*/  IMAD R5, R4, UR5, R13 ;  /* 0x0000000504057c24 */ /* 0x004fe2000f8e020d */
[----:B------:R-:W-:Y:S02]  /*0480*/  @!P5 LOP3.LUT R0, RZ, UR6, RZ, 0x33, !PT ;  /* 0x00000006ff00dc12 */ /* 0x000fe4000f8e33ff */
[----:B------:R-:W-:Y:S02]  /*0490*/  @!P2 LOP3.LUT R6, RZ, R10, RZ, 0x33, !PT ;  /* 0x0000000aff06a212 */ /* 0x000fe400078e33ff */
[----:B------:R-:W-:-:S03]  /*04a0*/  ISETP.GE.U32.AND P0, PT, R2, R3, PT ;  /* 0x000000030200720c */ /* 0x000fc60003f06070 */
[----:B------:R-:W-:Y:S01]  /*04b0*/  VIADD R4, R6, 0x1 ;  /* 0x0000000106047836 */ /* 0x000fe20000000000 */
[C---:B---3--:R-:W-:Y:S02]  /*04c0*/  ISETP.GE.U32.OR P0, PT, R0.reuse, UR7, P0 ;  /* 0x0000000700007c0c */ /* 0x048fe40008706470 */
[----:B------:R-:W-:Y:S02]  /*04d0*/  IADD3 R6, PT, PT, -R0, RZ, RZ ;  /* 0x000000ff00067210 */ /* 0x000fe40007ffe1ff */
[----:B------:R-:W-:-:S03]  /*04e0*/  ISETP.GE.U32.OR P0, PT, R5, R4, P0 ;  /* 0x000000040500720c */ /* 0x000fc60000706470 */
[----:B------:R-:W-:-:S10]  /*04f0*/  IMAD R7, R6, UR6, R7 ;  /* 0x0000000606077c24 */ /* 0x000fd4000f8e0207 */
[----:B------:R-:W-:Y:S05]  /*0500*/  @P0 EXIT ;  /* 0x000000000000094d */ /* 0x000fea0003800000 */
[----:B------:R-:W0:Y:S01]  /*0510*/  LDCU UR4, c[0x0][0x3a4] ;  /* 0x00007480ff0477ac */ /* 0x000e220008000800 */
[----:B------:R-:W-:Y:S01]  /*0520*/  MOV R6, RZ ;  /* 0x000000ff00067202 */ /* 0x000fe20000000f00 */
[----:B------:R-:W1:Y:S01]  /*0530*/  LDCU.64 UR12, c[0x0][0x358] ;  /* 0x00006b00ff0c77ac */ /* 0x000e620008000a00 */
[----:B0-----:R-:W-:-:S09]  /*0540*/  UISETP.NE.AND UP0, UPT, UR4, URZ, UPT ;  /* 0x000000ff0400728c */ /* 0x001fd2000bf05270 */
[----:B-1----:R-:W-:Y:S05]  /*0550*/  BRA.U !UP0, `(.L_x_37) ;  /* 0x00000011087c7547 */ /* 0x002fea000b800000 */
[----:B------:R-:W-:Y:S01]  /*0560*/  UISETP.NE.AND UP0, UPT, UR10, URZ, UPT ;  /* 0x000000ff0a00728c */ /* 0x000fe2000bf05270 */
[----:B------:R-:W-:Y:S02]  /*0570*/  IMAD R8, R2, UR11, -R11 ;  /* 0x0000000b02087c24 */ /* 0x000fe4000f8e0a0b */
[----:B------:R-:W-:Y:S01]  /*0580*/  IMAD R9, R5, R10, -UR14 ;  /* 0x8000000e05097e24 */ /* 0x000fe2000f8e020a */
[----:B------:R-:W-:-:S09]  /*0590*/  UISETP.EQ.OR UP0, UPT, UR9, URZ, !UP0 ;  /* 0x000000ff0900728c */ /* 0x000fd2000c702670 */
[----:B------:R-:W-:Y:S05]  /*05a0*/  BRA.U UP0, `(.L_x_37) ;  /* 0x0000001100687547 */ /* 0x000fea000b800000 */
[----:B------:R-:W-:Y:S01]  /*05b0*/  HFMA2 R6, -RZ, RZ, 0, 0 ;  /* 0x00000000ff067431 */ /* 0x000fe200000001ff */
[----:B------:R-:W-:Y:S01]  /*05c0*/  ULOP3.LUT UR7, UR10, 0xfffffff8, URZ, 0xc0, !UPT ;  /* 0xfffffff80a077892 */ /* 0x000fe2000f8ec0ff */
[----:B------:R-:W-:-:S11]  /*05d0*/  UMOV UR4, URZ ;  /* 0x000000ff00047c82 */ /* 0x000fd60008000000 */
.L_x_45:
[----:B------:R-:W0:Y:S01]  /*05e0*/  LDC R12, c[0x0][0x3a4] ;  /* 0x0000e900ff0c7b82 */ /* 0x000e220000000800 */
[----:B------:R-:W-:Y:S01]  /*05f0*/  UMOV UR5, URZ ;  /* 0x000000ff00057c82 */ /* 0x000fe20008000000 */
[-C--:B0-----:R-:W-:Y:S02]  /*0600*/  IMAD R10, R0, R12.reuse, UR4 ;  /* 0x00000004000a7e24 */ /* 0x081fe4000f8e020c */
[----:B------:R-:W-:Y:S01]  /*0610*/  IMAD R11, R7, R12, UR4 ;  /* 0x00000004070b7e24 */ /* 0x000fe2000f8e020c */
[----:B------:R-:W-:-:S06]  /*0620*/  UIADD3 UR4, UPT, UPT, UR4, 0x1, URZ ;  /* 0x0000000104047890 */ /* 0x000fcc000fffe0ff */
[----:B------:R-:W-:-:S13]  /*0630*/  ISETP.NE.AND P5, PT, R12, UR4, PT ;  /* 0x000000040c007c0c */ /* 0x000fda000bfa5270 */
.L_x_44:
[----:B------:R-:W0:Y:S01]  /*0640*/  LDC R14, c[0x0][0x3b4] ;  /* 0x0000ed00ff0e7b82 */ /* 0x000e220000000800 */
[----:B------:R-:W1:Y:S01]  /*0650*/  LDCU UR6, c[0x0][0x3b8] ;  /* 0x00007700ff0677ac */ /* 0x000e620008000800 */
[----:B------:R-:W-:Y:S01]  /*0660*/  VIADD R13, R8, UR5 ;  /* 0x00000005080d7c36 */ /* 0x000fe20008000000 */
[----:B------:R-:W2:Y:S01]  /*0670*/  LDCU UR8, c[0x0][0x3ac] ;  /* 0x00007580ff0877ac */ /* 0x000ea20008000800 */
[----:B-1----:R-:W-:-:S03]  /*0680*/  UISETP.GE.U32.AND UP0, UPT, UR6, 0x8, UPT ;  /* 0x000000080600788c */ /* 0x002fc6000bf06070 */
[----:B------:R-:W-:Y:S01]  /*0690*/  UMOV UR6, URZ ;  /* 0x000000ff00067c82 */ /* 0x000fe20008000000 */
[----:B--2---:R-:W-:Y:S01]  /*06a0*/  ISETP.GE.AND P0, PT, R13, UR8, PT ;  /* 0x000000080d007c0c */ /* 0x004fe2000bf06270 */
[----:B0-----:R-:W-:Y:S01]  /*06b0*/  IMAD R12, R11, R14, UR5 ;  /* 0x000000050b0c7e24 */ /* 0x001fe2000f8e020e */
[----:B------:R-:W-:Y:S02]  /*06c0*/  UIADD3 UR5, UPT, UPT, UR5, 0x1, URZ ;  /* 0x0000000105057890 */ /* 0x000fe4000fffe0ff */
[----:B------:R-:W-:Y:S01]  /*06d0*/  ISETP.GT.AND P0, PT, R13, -0x1, !P0 ;  /* 0xffffffff0d00780c */ /* 0x000fe20004704270 */
[----:B------:R-:W-:-:S03]  /*06e0*/  IMAD R13, R10, UR8, R13 ;  /* 0x000000080a0d7c24 */ /* 0x000fc6000f8e020d */
[----:B------:R-:W-:Y:S01]  /*06f0*/  ISETP.NE.AND P6, PT, R14, UR5, PT ;  /* 0x000000050e007c0c */ /* 0x000fe2000bfc5270 */
[----:B------:R-:W-:-:S12]  /*0700*/  BRA.U !UP0, `(.L_x_38) ;  /* 0x0000000908207547 */ /* 0x000fd8000b800000 */
[----:B------:R-:W-:Y:S01]  /*0710*/  IADD3 R18, PT, PT, R9, 0x3, RZ ;  /* 0x0000000309127810 */ /* 0x000fe20007ffe0ff */
[----:B------:R-:W0:Y:S01]  /*0720*/  LDCU UR15, c[0x0][0x3b0] ;  /* 0x00007600ff0f77ac */ /* 0x000e220008000800 */
[----:B------:R-:W-:Y:S01]  /*0730*/  UIADD3 UR8, UPT, UPT, -UR7, URZ, URZ ;  /* 0x000000ff07087290 */ /* 0x000fe2000fffe1ff */
[----:B------:R-:W-:-:S11]  /*0740*/  UMOV UR6, URZ ;  /* 0x000000ff00067c82 */ /* 0x000fd60008000000 */
.L_x_39:
[----:B------:R-:W-:Y:S02]  /*0750*/  IADD3 R14, PT, PT, R18, -0x3, RZ ;  /* 0xfffffffd120e7810 */ /* 0x000fe40007ffe0ff */
[----:B------:R-:W-:Y:S02]  /*0760*/  IADD3 R20, PT, PT, R9, UR6, RZ ;  /* 0x0000000609147c10 */ /* 0x000fe4000fffe0ff */
[----:B0-----:R-:W-:-:S04]  /*0770*/  ISETP.GE.AND P1, PT, R14, UR15, PT ;  /* 0x0000000f0e007c0c */ /* 0x001fc8000bf26270 */
[----:B------:R-:W-:Y:S02]  /*0780*/  ISETP.GT.AND P1, PT, R14, -0x1, !P1 ;  /* 0xffffffff0e00780c */ /* 0x000fe40004f24270 */
[----:B------:R-:W-:Y:S02]  /*0790*/  IADD3 R14, PT, PT, R18, -0x2, RZ ;  /* 0xfffffffe120e7810 */ /* 0x000fe40007ffe0ff */
[----:B------:R-:W-:Y:S02]  /*07a0*/  PLOP3.LUT P1, PT, P0, P1, PT, 0x80, 0x8 ;  /* 0x000000000008781c */ /* 0x000fe40000723070 */
[----:B------:R-:W-:-:S04]  /*07b0*/  ISETP.GE.AND P4, PT, R14, UR15, PT ;  /* 0x0000000f0e007c0c */ /* 0x000fc8000bf86270 */
[----:B------:R-:W-:Y:S01]  /*07c0*/  ISETP.GT.AND P4, PT, R14, -0x1, !P4 ;  /* 0xffffffff0e00780c */ /* 0x000fe20006784270 */
[----:B------:R-:W-:-:S03]  /*07d0*/  VIADD R14, R18, 0xffffffff ;  /* 0xffffffff120e7836 */ /* 0x000fc60000000000 */
[----:B------:R-:W-:Y:S02]  /*07e0*/  PLOP3.LUT P4, PT, P0, P4, PT, 0x80, 0x8 ;  /* 0x000000000008781c */ /* 0x000fe40000789070 */
[C---:B------:R-:W-:Y:S01]  /*07f0*/  ISETP.GE.AND P3, PT, R14.reuse, UR15, PT ;  /* 0x0000000f0e007c0c */ /* 0x040fe2000bf66270 */
[----:B------:R-:W0:Y:S01]  /*0800*/  @P1 LDC R15, c[0x0][0x3b8] ;  /* 0x0000ee00ff0f1b82 */ /* 0x000e220000000800 */
[----:B------:R-:W-:Y:S02]  /*0810*/  @P1 IMAD R19, R13, UR15, R20 ;  /* 0x0000000f0d131c24 */ /* 0x000fe4000f8e0214 */
[----:B------:R-:W-:-:S04]  /*0820*/  ISETP.GT.AND P3, PT, R14, -0x1, !P3 ;  /* 0xffffffff0e00780c */ /* 0x000fc80005f64270 */
[----:B------:R-:W-:Y:S01]  /*0830*/  PLOP3.LUT P3, PT, P0, P3, PT, 0x80, 0x8 ;  /* 0x000000000008781c */ /* 0x000fe20000767070 */
[----:B------:R-:W1:Y:S08]  /*0840*/  @P1 LDC.64 R22, c[0x0][0x390] ;  /* 0x0000e400ff161b82 */ /* 0x000e700000000a00 */
[----:B------:R-:W2:Y:S08]  /*0850*/  @P1 LDC.64 R28, c[0x0][0x388] ;  /* 0x0000e200ff1c1b82 */ /* 0x000eb00000000a00 */
[----:B------:R-:W3:Y:S01]  /*0860*/  @P4 LDC R17, c[0x0][0x3b8] ;  /* 0x0000ee00ff114b82 */ /* 0x000ee20000000800 */
[----:B0-----:R-:W-:-:S07]  /*0870*/  @P1 IMAD R15, R12, R15, UR6 ;  /* 0x000000060c0f1e24 */ /* 0x001fce000f8e020f */
[----:B------:R-:W0:Y:S01]  /*0880*/  @P4 LDC.64 R24, c[0x0][0x388] ;  /* 0x0000e200ff184b82 */ /* 0x000e220000000a00 */
[----:B-1----:R-:W-:Y:S01]  /*0890*/  @P1 IMAD.WIDE.U32 R22, R15, 0x4, R22 ;  /* 0x000000040f161825 */ /* 0x002fe200078e0016 */
[----:B------:R-:W-:-:S06]  /*08a0*/  ISETP.GE.AND P2, PT, R18, UR15, PT ;  /* 0x0000000f12007c0c */ /* 0x000fcc000bf46270 */
[----:B------:R-:W1:Y:S01]  /*08b0*/  @P4 LDC.64 R14, c[0x0][0x390] ;  /* 0x0000e400ff0e4b82 */ /* 0x000e620000000a00 */
[----:B--2---:R-:W-:Y:S01]  /*08c0*/  @P1 IMAD.WIDE.U32 R28, R19, 0x4, R28 ;  /* 0x00000004131c1825 */ /* 0x004fe200078e001c */
[----:B------:R-:W2:Y:S03]  /*08d0*/  @P1 LDG.E.CONSTANT R22, desc[UR12][R22.64] ;  /* 0x0000000c16161981 */ /* 0x000ea6000c1e9900 */
[----:B------:R-:W-:Y:S02]  /*08e0*/  @P4 IMAD R19, R13, UR15, R20 ;  /* 0x0000000f0d134c24 */ /* 0x000fe4000f8e0214 */
[----:B---3--:R-:W-:Y:S01]  /*08f0*/  @P4 IMAD R16, R12, R17, UR6 ;  /* 0x000000060c104e24 */ /* 0x008fe2000f8e0211 */
[----:B------:R-:W-:Y:S01]  /*0900*/  ISETP.GT.AND P2, PT, R18, -0x1, !P2 ;  /* 0xffffffff1200780c */ /* 0x000fe20005744270 */
[----:B------:R-:W3:Y:S01]  /*0910*/  @P3 LDC R17, c[0x0][0x3b8] ;  /* 0x0000ee00ff113b82 */ /* 0x000ee20000000800 */
[----:B------:R-:W-:Y:S01]  /*0920*/  @P4 IADD3 R19, PT, PT, R19, 0x1, RZ ;  /* 0x0000000113134810 */ /* 0x000fe20007ffe0ff */
[----:B------:R4:W2:Y:S01]  /*0930*/  @P1 LDG.E.CONSTANT R21, desc[UR12][R28.64] ;  /* 0x0000000c1c151981 */ /* 0x0008a2000c1e9900 */
[----:B------:R-:W-:-:S05]  /*0940*/  PLOP3.LUT P2, PT, P0, P2, PT, 0x80, 0x8 ;  /* 0x000000000008781c */ /* 0x000fca0000745070 */
[----:B------:R-:W5:Y:S01]  /*0950*/  @P3 LDC.64 R26, c[0x0][0x388] ;  /* 0x0000e200ff1a3b82 */ /* 0x000f620000000a00 */
[----:B0-----:R-:W-:Y:S01]  /*0960*/  @P4 IMAD.WIDE.U32 R24, R19, 0x4, R24 ;  /* 0x0000000413184825 */ /* 0x001fe200078e0018 */
[----:B------:R-:W-:-:S06]  /*0970*/  @P4 IADD3 R19, PT, PT, R16, 0x1, RZ ;  /* 0x0000000110134810 */ /* 0x000fcc0007ffe0ff */
[----:B----4-:R-:W0:Y:S01]  /*0980*/  @P3 LDC.64 R28, c[0x0][0x390] ;  /* 0x0000e400ff1c3b82 */ /* 0x010e220000000a00 */
[----:B-1----:R-:W-:Y:S01]  /*0990*/  @P4 IMAD.WIDE.U32 R14, R19, 0x4, R14 ;  /* 0x00000004130e4825 */ /* 0x002fe200078e000e */
[----:B------:R-:W4:Y:S04]  /*09a0*/  @P4 LDG.E.CONSTANT R25, desc[UR12][R24.64] ;  /* 0x0000000c18194981 */ /* 0x000f28000c1e9900 */
[----:B------:R1:W4:Y:S01]  /*09b0*/  @P4 LDG.E.CONSTANT R19, desc[UR12][R14.64] ;  /* 0x0000000c0e134981 */ /* 0x000322000c1e9900 */
[----:B------:R-:W-:Y:S02]  /*09c0*/  @P3 IMAD R23, R13, UR15, R20 ;  /* 0x0000000f0d173c24 */ /* 0x000fe4000f8e0214 */
[----:B---3--:R-:W-:Y:S02]  /*09d0*/  @P3 IMAD R17, R12, R17, UR6 ;  /* 0x000000060c113e24 */ /* 0x008fe4000f8e0211 */
[----:B------:R-:W-:Y:S01]  /*09e0*/  @P3 VIADD R23, R23, 0x2 ;  /* 0x0000000217173836 */ /* 0x000fe20000000000 */
[----:B-1----:R-:W1:Y:S02]  /*09f0*/  @P2 LDC.64 R14, c[0x0][0x388] ;  /* 0x0000e200ff0e2b82 */ /* 0x002e640000000a00 */
[----:B------:R-:W-:Y:S01]  /*0a00*/  @P3 IADD3 R17, PT, PT, R17, 0x2, RZ ;  /* 0x0000000211113810 */ /* 0x000fe20007ffe0ff */
[----:B-----5:R-:W-:-:S05]  /*0a10*/  @P3 IMAD.WIDE.U32 R26, R23, 0x4, R26 ;  /* 0x00000004171a3825 */ /* 0x020fca00078e001a */
[----:B------:R3:W5:Y:S01]  /*0a20*/  @P3 LDG.E.CONSTANT R23, desc[UR12][R26.64] ;  /* 0x0000000c1a173981 */ /* 0x000762000c1e9900 */
[----:B0-----:R-:W-:-:S04]  /*0a30*/  @P3 IMAD.WIDE.U32 R28, R17, 0x4, R28 ;  /* 0x00000004111c3825 */ /* 0x001fc800078e001c */
[----:B------:R-:W-:Y:S01]  /*0a40*/  @P2 IMAD R17, R13, UR15, R20 ;  /* 0x0000000f0d112c24 */ /* 0x000fe2000f8e0214 */
[----:B------:R-:W5:Y:S01]  /*0a50*/  @P3 LDG.E.CONSTANT R24, desc[UR12][R28.64] ;  /* 0x0000000c1c183981 */ /* 0x000f62000c1e9900 */
[----:B---3--:R-:W0:Y:S03]  /*0a60*/  @P2 LDC R27, c[0x0][0x3b8] ;  /* 0x0000ee00ff1b2b82 */ /* 0x008e260000000800 */
[----:B------:R-:W-:-:S05]  /*0a70*/  @P2 IADD3 R17, PT, PT, R17, 0x3, RZ ;  /* 0x0000000311112810 */ /* 0x000fca0007ffe0ff */
[----:B-1----:R-:W-:Y:S02]  /*0a80*/  @P2 IMAD.WIDE.U32 R14, R17, 0x4, R14 ;  /* 0x00000004110e2825 */ /* 0x002fe400078e000e */
[----:B------:R-:W1:Y:S04]  /*0a90*/  @P2 LDC.64 R16, c[0x0][0x390] ;  /* 0x0000e400ff102b82 */ /* 0x000e680000000a00 */
[----:B------:R3:W5:Y:S01]  /*0aa0*/  @P2 LDG.E.CONSTANT R15, desc[UR12][R14.64] ;  /* 0x0000000c0e0f2981 */ /* 0x000762000c1e9900 */
[----:B0-----:R-:W-:-:S05]  /*0ab0*/  @P2 IMAD R27, R12, R27, UR6 ;  /* 0x000000060c1b2e24 */ /* 0x001fca000f8e021b */
[----:B------:R-:W-:-:S05]  /*0ac0*/  @P2 IADD3 R27, PT, PT, R27, 0x3, RZ ;  /* 0x000000031b1b2810 */ /* 0x000fca0007ffe0ff */
[----:B-1----:R-:W-:-:S06]  /*0ad0*/  @P2 IMAD.WIDE.U32 R16, R27, 0x4, R16 ;  /* 0x000000041b102825 */ /* 0x002fcc00078e0010 */
[----:B------:R0:W5:Y:S01]  /*0ae0*/  @P2 LDG.E.CONSTANT R16, desc[UR12][R16.64] ;  /* 0x0000000c10102981 */ /* 0x000162000c1e9900 */
[C---:B------:R-:W-:Y:S01]  /*0af0*/  VIADD R26, R18.reuse, 0x1 ;  /* 0x00000001121a7836 */ /* 0x040fe20000000000 */
[----:B---3--:R-:W-:Y:S01]  /*0b00*/  IADD3 R14, PT, PT, R18, 0x3, RZ ;  /* 0x00000003120e7810 */ /* 0x008fe20007ffe0ff */
[----:B--2---:R-:W-:-:S03]  /*0b10*/  @P1 FFMA R6, R21, R22, R6 ;  /* 0x0000001615061223 */ /* 0x004fc60000000006 */
[----:B------:R-:W-:-:S04]  /*0b20*/  ISETP.GE.AND P1, PT, R26, UR15, PT ;  /* 0x0000000f1a007c0c */ /* 0x000fc8000bf26270 */
[----:B------:R-:W-:-:S04]  /*0b30*/  ISETP.GT.AND P1, PT, R26, -0x1, !P1 ;  /* 0xffffffff1a00780c */ /* 0x000fc80004f24270 */
[----:B------:R-:W-:Y:S02]  /*0b40*/  PLOP3.LUT P1, PT, P0, P1, PT, 0x80, 0x8 ;  /* 0x000000000008781c */ /* 0x000fe40000723070 */
[----:B------:R-:W-:Y:S01]  /*0b50*/  IADD3 R21, PT, PT, R18, 0x2, RZ ;  /* 0x0000000212157810 */ /* 0x000fe20007ffe0ff */
[----:B----4-:R-:W-:-:S03]  /*0b60*/  @P4 FFMA R6, R25, R19, R6 ;  /* 0x0000001319064223 */ /* 0x010fc60000000006 */
[----:B------:R-:W-:-:S07]  /*0b70*/  ISETP.GE.AND P4, PT, R21, UR15, PT ;  /* 0x0000000f15007c0c */ /* 0x000fce000bf86270 */
[----:B0-----:R-:W0:Y:S01]  /*0b80*/  @P1 LDC R17, c[0x0][0x3b8] ;  /* 0x0000ee00ff111b82 */ /* 0x001e220000000800 */
[----:B------:R-:W-:-:S07]  /*0b90*/  ISETP.GT.AND P4, PT, R21, -0x1, !P4 ;  /* 0xffffffff1500780c */ /* 0x000fce0006784270 */
[----:B------:R-:W1:Y:S01]  /*0ba0*/  @P1 LDC.64 R26, c[0x0][0x388] ;  /* 0x0000e200ff1a1b82 */ /* 0x000e620000000a00 */
[----:B------:R-:W-:Y:S01]  /*0bb0*/  PLOP3.LUT P4, PT, P0, P4, PT, 0x80, 0x8 ;  /* 0x000000000008781c */ /* 0x000fe20000789070 */
[----:B------:R-:W-:Y:S02]  /*0bc0*/  @P1 IMAD R19, R13, UR15, R20 ;  /* 0x0000000f0d131c24 */ /* 0x000fe4000f8e0214 */
[----:B-----5:R-:W-:-:S03]  /*0bd0*/  @P3 FFMA R6, R23, R24, R6 ;  /* 0x0000001817063223 */ /* 0x020fc60000000006 */
[----:B------:R-:W-:-:S07]  /*0be0*/  @P1 IADD3 R19, PT, PT, R19, 0x4, RZ ;  /* 0x0000000413131810 */ /* 0x000fce0007ffe0ff */
[----:B------:R-:W2:Y:S01]  /*0bf0*/  @P4 LDC.64 R24, c[0x0][0x388] ;  /* 0x0000e200ff184b82 */ /* 0x000ea20000000a00 */
[----:B0-----:R-:W-:-:S07]  /*0c00*/  @P1 IMAD R17, R12, R17, UR6 ;  /* 0x000000060c111e24 */ /* 0x001fce000f8e0211 */
[----:B------:R-:W0:Y:S01]  /*0c10*/  @P1 LDC.64 R22, c[0x0][0x390] ;  /* 0x0000e400ff161b82 */ /* 0x000e220000000a00 */
[----:B-1----:R-:W-:-:S04]  /*0c20*/  @P1 IMAD.WIDE.U32 R26, R19, 0x4, R26 ;  /* 0x00000004131a1825 */ /* 0x002fc800078e001a */
[----:B------:R-:W-:Y:S02]  /*0c30*/  @P1 VIADD R19, R17, 0x4 ;  /* 0x0000000411131836 */ /* 0x000fe40000000000 */
[----:B------:R-:W-:Y:S01]  /*0c40*/  @P4 IMAD R21, R13, UR15, R20 ;  /* 0x0000000f0d154c24 */ /* 0x000fe2000f8e0214 */
[----:B------:R-:W3:Y:S01]  /*0c50*/  @P1 LDG.E.CONSTANT R27, desc[UR12][R26.64] ;  /* 0x0000000c1a1b1981 */ /* 0x000ee2000c1e9900 */
[----:B------:R-:W-:Y:S01]  /*0c60*/  @P2 FFMA R6, R15, R16, R6 ;  /* 0x000000100f062223 */ /* 0x000fe20000000006 */
[C---:B------:R-:W-:Y:S01]  /*0c70*/  ISETP.GE.AND P2, PT, R14.reuse, UR15, PT ;  /* 0x0000000f0e007c0c */ /* 0x040fe2000bf46270 */
[----:B------:R-:W1:Y:S03]  /*0c80*/  @P4 LDC R15, c[0x0][0x3b8] ;  /* 0x0000ee00ff0f4b82 */ /* 0x000e660000000800 */
[----:B------:R-:W-:-:S04]  /*0c90*/  ISETP.GT.AND P2, PT, R14, -0x1, !P2 ;  /* 0xffffffff0e00780c */ /* 0x000fc80005744270 */
[----:B------:R-:W-:Y:S01]  /*0ca0*/  PLOP3.LUT P2, PT, P0, P2, PT, 0x80, 0x8 ;  /* 0x000000000008781c */ /* 0x000fe20000745070 */
[----:B------:R-:W4:Y:S01]  /*0cb0*/  @P4 LDC.64 R16, c[0x0][0x390] ;  /* 0x0000e400ff104b82 */ /* 0x000f220000000a00 */
[----:B------:R-:W-:-:S04]  /*0cc0*/  IADD3 R14, PT, PT, R18, 0x4, RZ ;  /* 0x00000004120e7810 */ /* 0x000fc80007ffe0ff */
[----:B------:R-:W-:-:S07]  /*0cd0*/  ISETP.GE.AND P3, PT, R14, UR15, PT ;  /* 0x0000000f0e007c0c */ /* 0x000fce000bf66270 */
[----:B------:R-:W5:Y:S01]  /*0ce0*/  @P2 LDC.64 R28, c[0x0][0x388] ;  /* 0x0000e200ff1c2b82 */ /* 0x000f620000000a00 */
[----:B-1----:R-:W-:Y:S01]  /*0cf0*/  @P4 IMAD R15, R12, R15, UR6 ;  /* 0x000000060c0f4e24 */ /* 0x002fe2000f8e020f */
[----:B------:R-:W-:-:S04]  /*0d00*/  ISETP.GT.AND P3, PT, R14, -0x1, !P3 ;  /* 0xffffffff0e00780c */ /* 0x000fc80005f64270 */
[----:B------:R-:W-:Y:S02]  /*0d10*/  @P4 IADD3 R15, PT, PT, R15, 0x5, RZ ;  /* 0x000000050f0f4810 */ /* 0x000fe40007ffe0ff */
[----:B------:R-:W-:-:S03]  /*0d20*/  PLOP3.LUT P3, PT, P0, P3, PT, 0x80, 0x8 ;  /* 0x000000000008781c */ /* 0x000fc60000767070 */
[----:B----4-:R-:W-:-:S04]  /*0d30*/  @P4 IMAD.WIDE.U32 R16, R15, 0x4, R16 ;  /* 0x000000040f104825 */ /* 0x010fc800078e0010 */
[----:B------:R-:W-:Y:S01]  /*0d40*/  @P2 IMAD R15, R13, UR15, R20 ;  /* 0x0000000f0d0f2c24 */ /* 0x000fe2000f8e0214 */
[----:B------:R-:W-:-:S03]  /*0d50*/  @P4 IADD3 R21, PT, PT, R21, 0x5, RZ ;  /* 0x0000000515154810 */ /* 0x000fc60007ffe0ff */
[----:B------:R-:W-:Y:S02]  /*0d60*/  @P2 VIADD R15, R15, 0x6 ;  /* 0x000000060f0f2836 */ /* 0x000fe40000000000 */
[----:B------:R-:W1:Y:S02]  /*0d70*/  @P3 LDC R14, c[0x0][0x3b8] ;  /* 0x0000ee00ff0e3b82 */ /* 0x000e640000000800 */
[----:B-----5:R-:W-:-:S04]  /*0d80*/  @P2 IMAD.WIDE.U32 R28, R15, 0x4, R28 ;  /* 0x000000040f1c2825 */ /* 0x020fc800078e001c */
[----:B--2---:R-:W-:Y:S02]  /*0d90*/  @P4 IMAD.WIDE.U32 R24, R21, 0x4, R24 ;  /* 0x0000000415184825 */ /* 0x004fe400078e0018 */
[----:B------:R-:W2:Y:S01]  /*0da0*/  @P2 LDC R15, c[0x0][0x3b8] ;  /* 0x0000ee00ff0f2b82 */ /* 0x000ea20000000800 */
[----:B------:R-:W4:Y:S01]  /*0db0*/  @P2 LDG.E.CONSTANT R21, desc[UR12][R28.64] ;  /* 0x0000000c1c152981 */ /* 0x000f22000c1e9900 */
[----:B0-----:R-:W-:-:S03]  /*0dc0*/  @P1 IMAD.WIDE.U32 R22, R19, 0x4, R22 ;  /* 0x0000000413161825 */ /* 0x001fc600078e0016 */
[----:B------:R-:W5:Y:S04]  /*0dd0*/  @P4 LDG.E.CONSTANT R25, desc[UR12][R24.64] ;  /* 0x0000000c18194981 */ /* 0x000f68000c1e9900 */
[----:B------:R0:W3:Y:S04]  /*0de0*/  @P1 LDG.E.CONSTANT R19, desc[UR12][R22.64] ;  /* 0x0000000c16131981 */ /* 0x0000e8000c1e9900 */
[----:B------:R0:W5:Y:S02]  /*0df0*/  @P4 LDG.E.CONSTANT R24, desc[UR12][R16.64] ;  /* 0x0000000c10184981 */ /* 0x000164000c1e9900 */
[----:B0-----:R-:W0:Y:S08]  /*0e00*/  @P2 LDC.64 R22, c[0x0][0x390] ;  /* 0x0000e400ff162b82 */ /* 0x001e300000000a00 */
[----:B------:R-:W0:Y:S01]  /*0e10*/  @P3 LDC.64 R16, c[0x0][0x390] ;  /* 0x0000e400ff103b82 */ /* 0x000e220000000a00 */
[----:B--2---:R-:W-:-:S02]  /*0e20*/  @P2 IMAD R15, R12, R15, UR6 ;  /* 0x000000060c0f2e24 */ /* 0x004fc4000f8e020f */
[----:B-1----:R-:W-:-:S03]  /*0e30*/  @P3 IMAD R14, R12, R14, UR6 ;  /* 0x000000060c0e3e24 */ /* 0x002fc6000f8e020e */
[----:B------:R-:W-:Y:S02]  /*0e40*/  @P2 IADD3 R15, PT, PT, R15, 0x6, RZ ;  /* 0x000000060f0f2810 */ /* 0x000fe40007ffe0ff */
[----:B------:R-:W-:-:S03]  /*0e50*/  @P3 IADD3 R14, PT, PT, R14, 0x7, RZ ;  /* 0x000000070e0e3810 */ /* 0x000fc60007ffe0ff */
[----:B0-----:R-:W-:-:S04]  /*0e60*/  @P2 IMAD.WIDE.U32 R22, R15, 0x4, R22 ;  /* 0x000000040f162825 */ /* 0x001fc800078e0016 */
[----:B------:R-:W-:Y:S02]  /*0e70*/  @P3 IMAD R20, R13, UR15, R20 ;  /* 0x0000000f0d143c24 */ /* 0x000fe4000f8e0214 */
[----:B------:R-:W4:Y:S01]  /*0e80*/  @P2 LDG.E.CONSTANT R22, desc[UR12][R22.64] ;  /* 0x0000000c16162981 */ /* 0x000f22000c1e9900 */
[----:B------:R-:W-:Y:S02]  /*0e90*/  @P3 IMAD.WIDE.U32 R16, R14, 0x4, R16 ;  /* 0x000000040e103825 */ /* 0x000fe400078e0010 */
[----:B------:R-:W0:Y:S01]  /*0ea0*/  @P3 LDC.64 R14, c[0x0][0x388] ;  /* 0x0000e200ff0e3b82 */ /* 0x000e220000000a00 */
[----:B------:R-:W-:-:S03]  /*0eb0*/  @P3 IADD3 R29, PT, PT, R20, 0x7, RZ ;  /* 0x00000007141d3810 */ /* 0x000fc60007ffe0ff */
[----:B------:R-:W2:Y:S02]  /*0ec0*/  @P3 LDG.E.CONSTANT R16, desc[UR12][R16.64] ;  /* 0x0000000c10103981 */ /* 0x000ea4000c1e9900 */
[----:B0-----:R-:W-:-:S06]  /*0ed0*/  @P3 IMAD.WIDE.U32 R14, R29, 0x4, R14 ;  /* 0x000000041d0e3825 */ /* 0x001fcc00078e000e */
[----:B------:R-:W2:Y:S01]  /*0ee0*/  @P3 LDG.E.CONSTANT R15, desc[UR12][R14.64] ;  /* 0x0000000c0e0f3981 */ /* 0x000ea2000c1e9900 */
[----:B------:R-:W-:-:S04]  /*0ef0*/  UIADD3 UR8, UPT, UPT, UR8, 0x8, URZ ;  /* 0x0000000808087890 */ /* 0x000fc8000fffe0ff */
[----:B------:R-:W-:Y:S01]  /*0f00*/  UISETP.NE.AND UP0, UPT, UR8, URZ, UPT ;  /* 0x000000ff0800728c */ /* 0x000fe2000bf05270 */
[----:B------:R-:W-:Y:S01]  /*0f10*/  VIADD R18, R18, 0x8 ;  /* 0x0000000812127836 */ /* 0x000fe20000000000 */
[----:B------:R-:W-:Y:S01]  /*0f20*/  UIADD3 UR6, UPT, UPT, UR6, 0x8, URZ ;  /* 0x0000000806067890 */ /* 0x000fe2000fffe0ff */
[----:B---3--:R-:W-:-:S04]  /*0f30*/  @P1 FFMA R6, R27, R19, R6 ;  /* 0x000000131b061223 */ /* 0x008fc80000000006 */
[----:B-----5:R-:W-:-:S04]  /*0f40*/  @P4 FFMA R6, R25, R24, R6 ;  /* 0x0000001819064223 */ /* 0x020fc80000000006 */
[----:B----4-:R-:W-:-:S04]  /*0f50*/  @P2 FFMA R6, R21, R22, R6 ;  /* 0x0000001615062223 */ /* 0x010fc80000000006 */
[----:B--2---:R-:W-:Y:S01]  /*0f60*/  @P3 FFMA R6, R15, R16, R6 ;  /* 0x000000100f063223 */ /* 0x004fe20000000006 */
[----:B------:R-:W-:Y:S06]  /*0f70*/  BRA.U UP0, `(.L_x_39) ;  /* 0xfffffff500f47547 */ /* 0x000fec000b83ffff */
[----:B------:R-:W-:-:S05]  /*0f80*/  UMOV UR6, UR7 ;  /* 0x0000000700067c82 */ /* 0x000fca0008000000 */
.L_x_38:
[----:B------:R-:W0:Y:S02]  /*0f90*/  LDCU UR8, c[0x0][0x3b8] ;  /* 0x00007700ff0877ac */ /* 0x000e240008000800 */
[----:B0-----:R-:W-:-:S04]  /*0fa0*/  ULOP3.LUT UR8, UR8, 0x7, URZ, 0xc0, !UPT ;  /* 0x0000000708087892 */ /* 0x001fc8000f8ec0ff */
[----:B------:R-:W-:-:S09]  /*0fb0*/  UISETP.NE.AND UP0, UPT, UR8, URZ, UPT ;  /* 0x000000ff0800728c */ /* 0x000fd2000bf05270 */
[----:B------:R-:W-:Y:S05]  /*0fc0*/  BRA.U !UP0, `(.L_x_40) ;  /* 0x0000000508d87547 */ /* 0x000fea000b800000 */
[----:B------:R-:W-:-:S04]  /*0fd0*/  UIADD3 UR8, UPT, UPT, UR8, -0x1, URZ ;  /* 0xffffffff08087890 */ /* 0x000fc8000fffe0ff */
[----:B------:R-:W-:-:S09]  /*0fe0*/  UISETP.GE.U32.AND UP0, UPT, UR8, 0x3, UPT ;  /* 0x000000030800788c */ /* 0x000fd2000bf06070 */
[----:B------:R-:W-:Y:S05]  /*0ff0*/  BRA.U !UP0, `(.L_x_41) ;  /* 0x0000000108f47547 */ /* 0x000fea000b800000 */
[----:B------:R-:W0:Y:S01]  /*1000*/  LDCU UR8, c[0x0][0x3b0] ;  /* 0x00007600ff0877ac */ /* 0x000e220008000800 */
[----:B------:R-:W-:-:S04]  /*1010*/  IADD3 R22, PT, PT, R9, UR6, RZ ;  /* 0x0000000609167c10 */ /* 0x000fc8000fffe0ff */
[C---:B------:R-:W-:Y:S02]  /*1020*/  IADD3 R26, PT, PT, R22.reuse, 0x1, RZ ;  /* 0x00000001161a7810 */ /* 0x040fe40007ffe0ff */
[C---:B------:R-:W-:Y:S02]  /*1030*/  IADD3 R20, PT, PT, R22.reuse, 0x2, RZ ;  /* 0x0000000216147810 */ /* 0x040fe40007ffe0ff */
[----:B0-----:R-:W-:Y:S02]  /*1040*/  ISETP.GE.AND P1, PT, R22, UR8, PT ;  /* 0x0000000816007c0c */ /* 0x001fe4000bf26270 */
[----:B------:R-:W-:Y:S02]  /*1050*/  ISETP.GE.AND P2, PT, R26, UR8, PT ;  /* 0x000000081a007c0c */ /* 0x000fe4000bf46270 */
[----:B------:R-:W-:Y:S02]  /*1060*/  ISETP.GT.AND P1, PT, R22, -0x1, !P1 ;  /* 0xffffffff1600780c */ /* 0x000fe40004f24270 */
[----:B------:R-:W-:-:S02]  /*1070*/  ISETP.GT.AND P2, PT, R26, -0x1, !P2 ;  /* 0xffffffff1a00780c */ /* 0x000fc40005744270 */
[----:B------:R-:W-:Y:S02]  /*1080*/  PLOP3.LUT P1, PT, P0, P1, PT, 0x80, 0x8 ;  /* 0x000000000008781c */ /* 0x000fe40000723070 */
[----:B------:R-:W-:Y:S02]  /*1090*/  PLOP3.LUT P2, PT, P0, P2, PT, 0x80, 0x8 ;  /* 0x000000000008781c */ /* 0x000fe40000745070 */
[----:B------:R-:W-:-:S04]  /*10a0*/  ISETP.GE.AND P3, PT, R20, UR8, PT ;  /* 0x0000000814007c0c */ /* 0x000fc8000bf66270 */
[----:B------:R-:W-:-:S04]  /*10b0*/  ISETP.GT.AND P3, PT, R20, -0x1, !P3 ;  /* 0xffffffff1400780c */ /* 0x000fc80005f64270 */
[----:B------:R-:W-:Y:S01]  /*10c0*/  PLOP3.LUT P3, PT, P0, P3, PT, 0x80, 0x8 ;  /* 0x000000000008781c */ /* 0x000fe20000767070 */
[----:B------:R-:W0:Y:S01]  /*10d0*/  @P1 LDC.64 R14, c[0x0][0x388] ;  /* 0x0000e200ff0e1b82 */ /* 0x000e220000000a00 */
[----:B------:R-:W-:Y:S02]  /*10e0*/  @P1 IMAD R21, R13, UR8, R22 ;  /* 0x000000080d151c24 */ /* 0x000fe4000f8e0216 */
[----:B------:R-:W-:-:S05]  /*10f0*/  VIADD R22, R22, 0x3 ;  /* 0x0000000316167836 */ /* 0x000fca0000000000 */
[----:B------:R-:W1:Y:S08]  /*1100*/  @P1 LDC R23, c[0x0][0x3b8] ;  /* 0x0000ee00ff171b82 */ /* 0x000e700000000800 */
[----:B------:R-:W2:Y:S08]  /*1110*/  @P1 LDC.64 R18, c[0x0][0x390] ;  /* 0x0000e400ff121b82 */ /* 0x000eb00000000a00 */
[----:B------:R-:W3:Y:S01]  /*1120*/  @P2 LDC R24, c[0x0][0x3b8] ;  /* 0x0000ee00ff182b82 */ /* 0x000ee20000000800 */
[----:B0-----:R-:W-:-:S05]  /*1130*/  @P1 IMAD.WIDE.U32 R14, R21, 0x4, R14 ;  /* 0x00000004150e1825 */ /* 0x001fca00078e000e */
[----:B------:R0:W4:Y:S02]  /*1140*/  @P1 LDG.E.CONSTANT R25, desc[UR12][R14.64] ;  /* 0x0000000c0e191981 */ /* 0x000124000c1e9900 */
[----:B------:R-:W5:Y:S01]  /*1150*/  @P3 LDC R29, c[0x0][0x3b8] ;  /* 0x0000ee00ff1d3b82 */ /* 0x000f620000000800 */
[----:B-1----:R-:W-:Y:S01]  /*1160*/  @P1 IMAD R23, R12, R23, UR6 ;  /* 0x000000060c171e24 */ /* 0x002fe2000f8e0217 */
[----:B------:R-:W-:-:S06]  /*1170*/  ISETP.GE.AND P4, PT, R22, UR8, PT ;  /* 0x0000000816007c0c */ /* 0x000fcc000bf86270 */
[----:B0-----:R-:W0:Y:S01]  /*1180*/  @P2 LDC.64 R14, c[0x0][0x390] ;  /* 0x0000e400ff0e2b82 */ /* 0x001e220000000a00 */
[----:B--2---:R-:W-:Y:S01]  /*1190*/  @P1 IMAD.WIDE.U32 R18, R23, 0x4, R18 ;  /* 0x0000000417121825 */ /* 0x004fe200078e0012 */
[----:B------:R-:W-:-:S03]  /*11a0*/  ISETP.GT.AND P4, PT, R22, -0x1, !P4 ;  /* 0xffffffff1600780c */ /* 0x000fc60006784270 */
[----:B------:R-:W-:Y:S01]  /*11b0*/  @P2 IMAD R23, R13, UR8, R26 ;  /* 0x000000080d172c24 */ /* 0x000fe2000f8e021a */
[----:B------:R1:W4:Y:S02]  /*11c0*/  @P1 LDG.E.CONSTANT R21, desc[UR12][R18.64] ;  /* 0x0000000c12151981 */ /* 0x000324000c1e9900 */
[----:B------:R-:W2:Y:S01]  /*11d0*/  @P2 LDC.64 R16, c[0x0][0x388] ;  /* 0x0000e200ff102b82 */ /* 0x000ea20000000a00 */
[----:B------:R-:W-:Y:S01]  /*11e0*/  PLOP3.LUT P4, PT, P0, P4, PT, 0x80, 0x8 ;  /* 0x000000000008781c */ /* 0x000fe20000789070 */
[----:B---3--:R-:W-:-:S06]  /*11f0*/  @P2 IMAD R24, R12, R24, UR6 ;  /* 0x000000060c182e24 */ /* 0x008fcc000f8e0218 */
[----:B------:R-:W3:Y:S01]  /*1200*/  @P3 LDC.64 R26, c[0x0][0x388] ;  /* 0x0000e200ff1a3b82 */ /* 0x000ee20000000a00 */
[----:B------:R-:W-:Y:S01]  /*1210*/  @P2 IADD3 R24, PT, PT, R24, 0x1, RZ ;  /* 0x0000000118182810 */ /* 0x000fe20007ffe0ff */
[----:B------:R-:W-:-:S04]  /*1220*/  @P3 IMAD R20, R13, UR8, R20 ;  /* 0x000000080d143c24 */ /* 0x000fc8000f8e0214 */
[----:B0-----:R-:W-:Y:S02]  /*1230*/  @P2 IMAD.WIDE.U32 R14, R24, 0x4, R14 ;  /* 0x00000004180e2825 */ /* 0x001fe400078e000e */
[----:B-1----:R-:W0:Y:S02]  /*1240*/  @P3 LDC.64 R18, c[0x0][0x390] ;  /* 0x0000e400ff123b82 */ /* 0x002e240000000a00 */
[----:B-----5:R-:W-:-:S06]  /*1250*/  @P3 IMAD R24, R12, R29, UR6 ;  /* 0x000000060c183e24 */ /* 0x020fcc000f8e021d */
[----:B------:R-:W1:Y:S01]  /*1260*/  @P4 LDC R29, c[0x0][0x3b8] ;  /* 0x0000ee00ff1d4b82 */ /* 0x000e620000000800 */
[----:B--2---:R-:W-:-:S05]  /*1270*/  @P2 IMAD.WIDE.U32 R16, R23, 0x4, R16 ;  /* 0x0000000417102825 */ /* 0x004fca00078e0010 */
[----:B------:R2:W5:Y:S01]  /*1280*/  @P2 LDG.E.CONSTANT R23, desc[UR12][R16.64] ;  /* 0x0000000c10172981 */ /* 0x000562000c1e9900 */
[----:B---3--:R-:W-:-:S03]  /*1290*/  @P3 IMAD.WIDE.U32 R26, R20, 0x4, R26 ;  /* 0x00000004141a3825 */ /* 0x008fc600078e001a */
[----:B------:R3:W5:Y:S01]  /*12a0*/  @P2 LDG.E.CONSTANT R20, desc[UR12][R14.64] ;  /* 0x0000000c0e142981 */ /* 0x000762000c1e9900 */
[----:B------:R-:W-:-:S03]  /*12b0*/  @P3 IADD3 R24, PT, PT, R24, 0x2, RZ ;  /* 0x0000000218183810 */ /* 0x000fc60007ffe0ff */
[----:B------:R-:W5:Y:S01]  /*12c0*/  @P3 LDG.E.CONSTANT R27, desc[UR12][R26.64] ;  /* 0x0000000c1a1b3981 */ /* 0x000f62000c1e9900 */
[----:B--2---:R-:W2:Y:S08]  /*12d0*/  @P4 LDC.64 R16, c[0x0][0x388] ;  /* 0x0000e200ff104b82 */ /* 0x004eb00000000a00 */
[----:B---3--:R-:W3:Y:S01]  /*12e0*/  @P4 LDC.64 R14, c[0x0][0x390] ;  /* 0x0000e400ff0e4b82 */ /* 0x008ee20000000a00 */
[----:B0-----:R-:W-:-:S04]  /*12f0*/  @P3 IMAD.WIDE.U32 R18, R24, 0x4, R18 ;  /* 0x0000000418123825 */ /* 0x001fc800078e0012 */
[----:B-1----:R-:W-:Y:S02]  /*1300*/  @P4 IMAD R24, R12, R29, UR6 ;  /* 0x000000060c184e24 */ /* 0x002fe4000f8e021d */
[----:B------:R-:W-:Y:S01]  /*1310*/  @P4 IMAD R29, R13, UR8, R22 ;  /* 0x000000080d1d4c24 */ /* 0x000fe2000f8e0216 */
[----:B------:R-:W5:Y:S02]  /*1320*/  @P3 LDG.E.CONSTANT R18, desc[UR12][R18.64] ;  /* 0x0000000c12123981 */ /* 0x000f64000c1e9900 */
[----:B------:R-:W-:Y:S01]  /*1330*/  @P4 IADD3 R22, PT, PT, R24, 0x3, RZ ;  /* 0x0000000318164810 */ /* 0x000fe20007ffe0ff */
[----:B--2---:R-:W-:-:S06]  /*1340*/  @P4 IMAD.WIDE.U32 R16, R29, 0x4, R16 ;  /* 0x000000041d104825 */ /* 0x004fcc00078e0010 */
[----:B------:R-:W2:Y:S01]  /*1350*/  @P4 LDG.E.CONSTANT R17, desc[UR12][R16.64] ;  /* 0x0000000c10114981 */ /* 0x000ea2000c1e9900 */
[----:B---3--:R-:W-:-:S06]  /*1360*/  @P4 IMAD.WIDE.U32 R14, R22, 0x4, R14 ;  /* 0x00000004160e4825 */ /* 0x008fcc00078e000e */
[----:B------:R-:W2:Y:S01]  /*1370*/  @P4 LDG.E.CONSTANT R14, desc[UR12][R14.64] ;  /* 0x0000000c0e0e4981 */ /* 0x000ea2000c1e9900 */
[----:B------:R-:W-:Y:S01]  /*1380*/  UIADD3 UR6, UPT, UPT, UR6, 0x4, URZ ;  /* 0x0000000406067890 */ /* 0x000fe2000fffe0ff */
[----:B----4-:R-:W-:-:S04]  /*1390*/  @P1 FFMA R6, R25, R21, R6 ;  /* 0x0000001519061223 */ /* 0x010fc80000000006 */
[----:B-----5:R-:W-:-:S04]  /*13a0*/  @P2 FFMA R6, R23, R20, R6 ;  /* 0x0000001417062223 */ /* 0x020fc80000000006 */
[----:B------:R-:W-:-:S04]  /*13b0*/  @P3 FFMA R6, R27, R18, R6 ;  /* 0x000000121b063223 */ /* 0x000fc80000000006 */
[----:B--2---:R-:W-:-:S07]  /*13c0*/  @P4 FFMA R6, R17, R14, R6 ;  /* 0x0000000e11064223 */ /* 0x004fce0000000006 */
.L_x_41:
[----:B------:R-:W0:Y:S02]  /*13d0*/  LDC R23, c[0x0][0x3b8] ;  /* 0x0000ee00ff177b82 */ /* 0x000e240000000800 */
[----:B0-----:R-:W-:-:S13]  /*13e0*/  LOP3.LUT P1, R14, R23, 0x3, RZ, 0xc0, !PT ;  /* 0x00000003170e7812 */ /* 0x001fda000782c0ff */
[----:B------:R-:W-:Y:S05]  /*13f0*/  @!P1 BRA `(.L_x_40) ;  /* 0x0000000000cc9947 */ /* 0x000fea0003800000 */
[----:B------:R-:W-:Y:S02]  /*1400*/  ISETP.NE.AND P1, PT, R14, 0x1, PT ;  /* 0x000000010e00780c */ /* 0x000fe40003f25270 */
[----:B------:R-:W-:-:S04]  /*1410*/  LOP3.LUT R15, R23, 0x1, RZ, 0xc0, !PT ;  /* 0x00000001170f7812 */ /* 0x000fc800078ec0ff */
[----:B------:R-:W-:-:S07]  /*1420*/  ISETP.NE.U32.AND P3, PT, R15, 0x1, PT ;  /* 0x000000010f00780c */ /* 0x000fce0003f65070 */
[----:B------:R-:W-:Y:S06]  /*1430*/  @!P1 BRA `(.L_x_42) ;  /* 0x0000000000749947 */ /* 0x000fec0003800000 */
[----:B------:R-:W0:Y:S01]  /*1440*/  LDCU UR8, c[0x0][0x3b0] ;  /* 0x00007600ff0877ac */ /* 0x000e220008000800 */
[----:B------:R-:W-:-:S05]  /*1450*/  VIADD R24, R9, UR6 ;  /* 0x0000000609187c36 */ /* 0x000fca0008000000 */
[C---:B------:R-:W-:Y:S02]  /*1460*/  IADD3 R22, PT, PT, R24.reuse, 0x1, RZ ;  /* 0x0000000118167810 */ /* 0x040fe40007ffe0ff */
[----:B0-----:R-:W-:Y:S02]  /*1470*/  ISETP.GE.AND P1, PT, R24, UR8, PT ;  /* 0x0000000818007c0c */ /* 0x001fe4000bf26270 */
[----:B------:R-:W-:Y:S02]  /*1480*/  ISETP.GE.AND P2, PT, R22, UR8, PT ;  /* 0x0000000816007c0c */ /* 0x000fe4000bf46270 */
[----:B------:R-:W-:Y:S02]  /*1490*/  ISETP.GT.AND P1, PT, R24, -0x1, !P1 ;  /* 0xffffffff1800780c */ /* 0x000fe40004f24270 */
[----:B------:R-:W-:Y:S02]  /*14a0*/  ISETP.GT.AND P2, PT, R22, -0x1, !P2 ;  /* 0xffffffff1600780c */ /* 0x000fe40005744270 */
[----:B------:R-:W-:-:S02]  /*14b0*/  PLOP3.LUT P1, PT, P0, P1, PT, 0x80, 0x8 ;  /* 0x000000000008781c */ /* 0x000fc40000723070 */
[----:B------:R-:W-:-:S11]  /*14c0*/  PLOP3.LUT P2, PT, P0, P2, PT, 0x80, 0x8 ;  /* 0x000000000008781c */ /* 0x000fd60000745070 */
[----:B------:R-:W0:Y:S01]  /*14d0*/  @P1 LDC.64 R18, c[0x0][0x390] ;  /* 0x0000e400ff121b82 */ /* 0x000e220000000a00 */
[----:B------:R-:W-:Y:S02]  /*14e0*/  @P1 IMAD R25, R12, R23, UR6 ;  /* 0x000000060c191e24 */ /* 0x000fe4000f8e0217 */
[C---:B------:R-:W-:Y:S02]  /*14f0*/  @P1 IMAD R27, R13.reuse, UR8, R24 ;  /* 0x000000080d1b1c24 */ /* 0x040fe4000f8e0218 */
[----:B------:R-:W-:-:S03]  /*1500*/  @P2 IMAD R29, R13, UR8, R22 ;  /* 0x000000080d1d2c24 */ /* 0x000fc6000f8e0216 */
[----:B------:R-:W1:Y:S08]  /*1510*/  @P1 LDC.64 R20, c[0x0][0x388] ;  /* 0x0000e200ff141b82 */ /* 0x000e700000000a00 */
[----:B------:R-:W2:Y:S08]  /*1520*/  @P2 LDC.64 R16, c[0x0][0x388] ;  /* 0x0000e200ff102b82 */ /* 0x000eb00000000a00 */
[----:B------:R-:W3:Y:S01]  /*1530*/  @P2 LDC.64 R14, c[0x0][0x390] ;  /* 0x0000e400ff0e2b82 */ /* 0x000ee20000000a00 */
[----:B0-----:R-:W-:-:S04]  /*1540*/  @P1 IMAD.WIDE.U32 R18, R25, 0x4, R18 ;  /* 0x0000000419121825 */ /* 0x001fc800078e0012 */
[----:B------:R-:W-:Y:S02]  /*1550*/  @P2 IMAD R25, R12, R23, UR6 ;  /* 0x000000060c192e24 */ /* 0x000fe4000f8e0217 */
[----:B------:R-:W4:Y:S01]  /*1560*/  @P1 LDG.E.CONSTANT R19, desc[UR12][R18.64] ;  /* 0x0000000c12131981 */ /* 0x000f22000c1e9900 */
[----:B-1----:R-:W-:Y:S02]  /*1570*/  @P1 IMAD.WIDE.U32 R20, R27, 0x4, R20 ;  /* 0x000000041b141825 */ /* 0x002fe400078e0014 */
[----:B------:R-:W-:-:S04]  /*1580*/  @P2 IADD3 R25, PT, PT, R25, 0x1, RZ ;  /* 0x0000000119192810 */ /* 0x000fc80007ffe0ff */
[----:B------:R-:W4:Y:S01]  /*1590*/  @P1 LDG.E.CONSTANT R20, desc[UR12][R20.64] ;  /* 0x0000000c14141981 */ /* 0x000f22000c1e9900 */
[----:B--2---:R-:W-:-:S06]  /*15a0*/  @P2 IMAD.WIDE.U32 R16, R29, 0x4, R16 ;  /* 0x000000041d102825 */ /* 0x004fcc00078e0010 */
[----:B------:R-:W2:Y:S01]  /*15b0*/  @P2 LDG.E.CONSTANT R17, desc[UR12][R16.64] ;  /* 0x0000000c10112981 */ /* 0x000ea2000c1e9900 */
[----:B---3--:R-:W-:-:S06]  /*15c0*/  @P2 IMAD.WIDE.U32 R14, R25, 0x4, R14 ;  /* 0x00000004190e2825 */ /* 0x008fcc00078e000e */
[----:B------:R-:W2:Y:S01]  /*15d0*/  @P2 LDG.E.CONSTANT R15, desc[UR12][R14.64] ;  /* 0x0000000c0e0f2981 */ /* 0x000ea2000c1e9900 */
[----:B------:R-:W-:Y:S01]  /*15e0*/  UIADD3 UR6, UPT, UPT, UR6, 0x2, URZ ;  /* 0x0000000206067890 */ /* 0x000fe2000fffe0ff */
[----:B----4-:R-:W-:-:S04]  /*15f0*/  @P1 FFMA R6, R19, R20, R6 ;  /* 0x0000001413061223 */ /* 0x010fc80000000006 */
[----:B--2---:R-:W-:-:S07]  /*1600*/  @P2 FFMA R6, R15, R17, R6 ;  /* 0x000000110f062223 */ /* 0x004fce0000000006 */
.L_x_42:
[----:B------:R-:W-:Y:S05]  /*1610*/  @P3 BRA `(.L_x_40) ;  /* 0x0000000000443947 */ /* 0x000fea0003800000 */
[----:B------:R-:W0:Y:S01]  /*1620*/  LDCU UR8, c[0x0][0x3b0] ;  /* 0x00007600ff0877ac */ /* 0x000e220008000800 */
[----:B------:R-:W-:Y:S01]  /*1630*/  IADD3 R18, PT, PT, R9, UR6, RZ ;  /* 0x0000000609127c10 */ /* 0x000fe2000fffe0ff */
[----:B------:R-:W-:Y:S03]  /*1640*/  BSSY.RECONVERGENT B0, `(.L_x_40) ;  /* 0x000000e000007945 */ /* 0x000fe60003800200 */
[----:B0-----:R-:W-:-:S04]  /*1650*/  ISETP.GE.AND P1, PT, R18, UR8, PT ;  /* 0x0000000812007c0c */ /* 0x001fc8000bf26270 */
[----:B------:R-:W-:-:S04]  /*1660*/  ISETP.GT.AND P1, PT, R18, -0x1, !P1 ;  /* 0xffffffff1200780c */ /* 0x000fc80004f24270 */
[----:B------:R-:W-:-:S13]  /*1670*/  PLOP3.LUT P1, PT, P0, P1, PT, 0x80, 0x8 ;  /* 0x000000000008781c */ /* 0x000fda0000723070 */
[----:B------:R-:W-:Y:S05]  /*1680*/  @!P1 BRA `(.L_x_43) ;  /* 0x0000000000249947 */ /* 0x000fea0003800000 */
[----:B------:R-:W0:Y:S01]  /*1690*/  LDC.64 R16, c[0x0][0x388] ;  /* 0x0000e200ff107b82 */ /* 0x000e220000000a00 */
[----:B------:R-:W-:Y:S02]  /*16a0*/  IMAD R13, R13, UR8, R18 ;  /* 0x000000080d0d7c24 */ /* 0x000fe4000f8e0212 */
[----:B------:R-:W-:-:S05]  /*16b0*/  IMAD R23, R12, R23, UR6 ;  /* 0x000000060c177e24 */ /* 0x000fca000f8e0217 */
[----:B------:R-:W1:Y:S01]  /*16c0*/  LDC.64 R14, c[0x0][0x390] ;  /* 0x0000e400ff0e7b82 */ /* 0x000e620000000a00 */
[----:B0-----:R-:W-:-:S06]  /*16d0*/  IMAD.WIDE.U32 R16, R13, 0x4, R16 ;  /* 0x000000040d107825 */ /* 0x001fcc00078e0010 */
[----:B------:R-:W2:Y:S01]  /*16e0*/  LDG.E.CONSTANT R17, desc[UR12][R16.64] ;  /* 0x0000000c10117981 */ /* 0x000ea2000c1e9900 */
[----:B-1----:R-:W-:-:S06]  /*16f0*/  IMAD.WIDE.U32 R14, R23, 0x4, R14 ;  /* 0x00000004170e7825 */ /* 0x002fcc00078e000e */
[----:B------:R-:W2:Y:S02]  /*1700*/  LDG.E.CONSTANT R14, desc[UR12][R14.64] ;  /* 0x0000000c0e0e7981 */ /* 0x000ea4000c1e9900 */
[----:B--2---:R-:W-:-:S07]  /*1710*/  FFMA R6, R17, R14, R6 ;  /* 0x0000000e11067223 */ /* 0x004fce0000000006 */
.L_x_43:
[----:B------:R-:W-:Y:S05]  /*1720*/  BSYNC.RECONVERGENT B0 ;  /* 0x0000000000007941 */ /* 0x000fea0003800200 */
.L_x_40:
[----:B------:R-:W-:Y:S05]  /*1730*/  @P6 BRA `(.L_x_44) ;  /* 0xffffffec00c06947 */ /* 0x000fea000383ffff */
[----:B------:R-:W-:Y:S05]  /*1740*/  @P5 BRA `(.L_x_45) ;  /* 0xffffffec00a45947 */ /* 0x000fea000383ffff */
.L_x_37:
        /* <DEDUP_REMOVED lines=8> */
[----:B-1----:R-:W-:-:S04]  /*17d0*/  IMAD R0, R0, R12, R7 ;  /* 0x0000000c00007224 */ /* 0x002fc800078e0207 */
[----:B------:R-:W-:-:S04]  /*17e0*/  IMAD R0, R3, R0, R2 ;  /* 0x0000000003007224 */ /* 0x000fc800078e0202 */
[----:B------:R-:W-:-:S04]  /*17f0*/  IMAD R3, R4, R0, R5 ;  /* 0x0000000004037224 */ /* 0x000fc800078e0205 */
[----:B--2---:R-:W-:-:S04]  /*1800*/  IMAD.WIDE.U32 R2, R3, 0x4, R10 ;  /* 0x0000000403027825 */ /* 0x004fc800078e000a */
[----:B---3--:R-:W-:-:S05]  /*1810*/  @P0 FADD R6, R8, R6 ;  /* 0x0000000608060221 */ /* 0x008fca0000000000 */
[----:B------:R-:W-:Y:S01]  /*1820*/  STG.E desc[UR12][R2.64], R6 ;  /* 0x0000000602007986 */ /* 0x000fe2000c10190c */
[----:B------:R-:W-:Y:S05]  /*1830*/  EXIT ;  /* 0x000000000000794d */ /* 0x000fea0003800000 */
.L_x_46:
        /* <DEDUP_REMOVED lines=12> */
.L_x_51:


//--------------------- .nv.shared.reserved.0     --------------------------
	.section	.nv.shared.reserved.0,"aw",@nobits
	.weak		__nv_reservedSMEM_offset_0_alias
	.size		__nv_reservedSMEM_offset_0_alias, 0, 64
	.other		__nv_reservedSMEM_offset_0_alias,@"STO_CUDA_RESERVED_SHARED STV_DEFAULT"
__nv_reservedSMEM_offset_0_alias:
	.zero		0
	.zero		64


//--------------------- .nv.constant0.steel_col2im_kernel --------------------------
	.section	.nv.constant0.steel_col2im_kernel,"a",@progbits
	.sectionflags	@""
	.align	4
.nv.constant0.steel_col2im_kernel:
	.zero		948


//--------------------- .nv.constant0.steel_im2col_kernel --------------------------
	.section	.nv.constant0.steel_im2col_kernel,"a",@progbits
	.sectionflags	@""
	.align	4
.nv.constant0.steel_im2col_kernel:
	.zero		948


//--------------------- .nv.constant0.steel_conv2d_1x1_kernel --------------------------
	.section	.nv.constant0.steel_conv2d_1x1_kernel,"a",@progbits
	.sectionflags	@""
	.align	4
.nv.constant0.steel_conv2d_1x1_kernel:
	.zero		948


//--------------------- .nv.constant0.steel_conv2d_depthwise_kernel --------------------------
	.section	.nv.constant0.steel_conv2d_depthwise_kernel,"a",@progbits
	.sectionflags	@""
	.align	4
.nv.constant0.steel_conv2d_depthwise_kernel:
	.zero		968


//--------------------- .nv.constant0.steel_conv2d_direct_kernel --------------------------
	.section	.nv.constant0.steel_conv2d_direct_kernel,"a",@progbits
	.sectionflags	@""
	.align	4
.nv.constant0.steel_conv2d_direct_kernel:
	.zero		972


//--------------------- SYMBOLS --------------------------

	.type		.nv.reservedSmem.offset0,@object
	.size		.nv.reservedSmem.offset0,0x4
